	.target	sm_90a

	.elftype	@"ET_EXEC"


//--------------------- .note.nv.tkinfo           --------------------------
	.section	.note.nv.tkinfo,"",@"SHT_NOTE"
	.sectionflags	@"SHF_NOTE_NV_TKINFO"
	.tkinfo
        /*0018*/ 	.word	0x00000002
        /*0030*/ 	.string	""
        /*0030*/ 	.string	"ptxas"
        /*0030*/ 	.string	"Cuda compilation tools, release 13.0, V13.0.88"
        /*0030*/ 	.string	"Build cuda_13.0.r13.0/compiler.36424714_0"
        /*0030*/ 	.string	"-v  -suppress-debug-info  -lineinfo  -arch sm_90a "



//--------------------- .note.nv.cuinfo           --------------------------
	.section	.note.nv.cuinfo,"",@"SHT_NOTE"
	.sectionflags	@"SHF_NOTE_NV_CUINFO"
        /*0018*/ 	.short	0x0002
        /*001a*/ 	.short	0x005a
        /*001c*/ 	.short	0x0082
	.zero		2


//--------------------- .nv.info                  --------------------------
	.section	.nv.info,"",@"SHT_CUDA_INFO"
	.align	4


	//----- nvinfo : EIATTR_REGCOUNT
	.align		4
        /*0000*/ 	.byte	0x04, 0x2f
        /*0002*/ 	.short	(.L_1 - .L_0)
	.align		4
.L_0:
        /*0004*/ 	.word	index@(gluon_wgmma)
        /*0008*/ 	.word	0x0000005a


	//----- nvinfo : EIATTR_FRAME_SIZE
	.align		4
.L_1:
        /*000c*/ 	.byte	0x04, 0x11
        /*000e*/ 	.short	(.L_3 - .L_2)
	.align		4
.L_2:
        /*0010*/ 	.word	index@(gluon_wgmma)
        /*0014*/ 	.word	0x00000000


	//----- nvinfo : EIATTR_MIN_STACK_SIZE
	.align		4
.L_3:
        /*0018*/ 	.byte	0x04, 0x12
        /*001a*/ 	.short	(.L_5 - .L_4)
	.align		4
.L_4:
        /*001c*/ 	.word	index@(gluon_wgmma)
        /*0020*/ 	.word	0x00000000
.L_5:


//--------------------- .nv.compat                --------------------------
	.section	.nv.compat,"",@"SHT_CUDA_COMPAT_INFO"
	.align	4
        /*0000*/ 	.byte	0x02, 0x09, 0x01, 0x00, 0x02, 0x02, 0x04, 0x00, 0x02, 0x05, 0x05, 0x00, 0x03, 0x07, 0x01, 0x01
        /*0010*/ 	.byte	0x02, 0x03, 0x03, 0x00, 0x02, 0x06, 0x01, 0x00, 0x04, 0x0b, 0x08, 0x00, 0x00, 0x00, 0x00, 0x00
        /*0020*/ 	.byte	0x00, 0x00, 0x00, 0x00


//--------------------- .nv.info.gluon_wgmma      --------------------------
	.section	.nv.info.gluon_wgmma,"",@"SHT_CUDA_INFO"
	.sectionflags	@""
	.align	4


	//----- nvinfo : EIATTR_CUDA_API_VERSION
	.align		4
        /*0000*/ 	.byte	0x04, 0x37
        /*0002*/ 	.short	(.L_7 - .L_6)
.L_6:
        /*0004*/ 	.word	0x00000082


	//----- nvinfo : EIATTR_KPARAM_INFO
	.align		4
.L_7:
        /*0008*/ 	.byte	0x04, 0x17
        /*000a*/ 	.short	(.L_9 - .L_8)
.L_8:
        /*000c*/ 	.word	0x00000000
        /*0010*/ 	.short	0x000a
        /*0012*/ 	.short	0x0048
        /*0014*/ 	.byte	0x00, 0xf4, 0x21, 0x00


	//----- nvinfo : EIATTR_KPARAM_INFO
	.align		4
.L_9:
        /*0018*/ 	.byte	0x04, 0x17
        /*001a*/ 	.short	(.L_11 - .L_10)
.L_10:
        /*001c*/ 	.word	0x00000000
        /*0020*/ 	.short	0x0009
        /*0022*/ 	.short	0x0040
        /*0024*/ 	.byte	0x00, 0xf4, 0x21, 0x00


	//----- nvinfo : EIATTR_KPARAM_INFO
	.align		4
.L_11:
        /*0028*/ 	.byte	0x04, 0x17
        /*002a*/ 	.short	(.L_13 - .L_12)
.L_12:
        /*002c*/ 	.word	0x00000000
        /*0030*/ 	.short	0x0008
        /*0032*/ 	.short	0x0038
        /*0034*/ 	.byte	0x00, 0xf0, 0x21, 0x00


	//----- nvinfo : EIATTR_KPARAM_INFO
	.align		4
.L_13:
        /*0038*/ 	.byte	0x04, 0x17
        /*003a*/ 	.short	(.L_15 - .L_14)
.L_14:
        /*003c*/ 	.word	0x00000000
        /*0040*/ 	.short	0x0007
        /*0042*/ 	.short	0x0030
        /*0044*/ 	.byte	0x00, 0xf0, 0x21, 0x00


	//----- nvinfo : EIATTR_KPARAM_INFO
	.align		4
.L_15:
        /*0048*/ 	.byte	0x04, 0x17
        /*004a*/ 	.short	(.L_17 - .L_16)
.L_16:
        /*004c*/ 	.word	0x00000000
        /*0050*/ 	.short	0x0006
        /*0052*/ 	.short	0x0028
        /*0054*/ 	.byte	0x00, 0xf0, 0x21, 0x00


	//----- nvinfo : EIATTR_KPARAM_INFO
	.align		4
.L_17:
        /*0058*/ 	.byte	0x04, 0x17
        /*005a*/ 	.short	(.L_19 - .L_18)
.L_18:
        /*005c*/ 	.word	0x00000000
        /*0060*/ 	.short	0x0005
        /*0062*/ 	.short	0x0020
        /*0064*/ 	.byte	0x00, 0xf0, 0x11, 0x00


	//----- nvinfo : EIATTR_KPARAM_INFO
	.align		4
.L_19:
        /*0068*/ 	.byte	0x04, 0x17
        /*006a*/ 	.short	(.L_21 - .L_20)
.L_20:
        /*006c*/ 	.word	0x00000000
        /*0070*/ 	.short	0x0004
        /*0072*/ 	.short	0x001c
        /*0074*/ 	.byte	0x00, 0xf0, 0x11, 0x00


	//----- nvinfo : EIATTR_KPARAM_INFO
	.align		4
.L_21:
        /*0078*/ 	.byte	0x04, 0x17
        /*007a*/ 	.short	(.L_23 - .L_22)
.L_22:
        /*007c*/ 	.word	0x00000000
        /*0080*/ 	.short	0x0003
        /*0082*/ 	.short	0x0018
        /*0084*/ 	.byte	0x00, 0xf0, 0x11, 0x00


	//----- nvinfo : EIATTR_KPARAM_INFO
	.align		4
.L_23:
        /*0088*/ 	.byte	0x04, 0x17
        /*008a*/ 	.short	(.L_25 - .L_24)
.L_24:
        /*008c*/ 	.word	0x00000000
        /*0090*/ 	.short	0x0002
        /*0092*/ 	.short	0x0010
        /*0094*/ 	.byte	0x00, 0xf4, 0x21, 0x00


	//----- nvinfo : EIATTR_KPARAM_INFO
	.align		4
.L_25:
        /*0098*/ 	.byte	0x04, 0x17
        /*009a*/ 	.short	(.L_27 - .L_26)
.L_26:
        /*009c*/ 	.word	0x00000000
        /*00a0*/ 	.short	0x0001
        /*00a2*/ 	.short	0x0008
        /*00a4*/ 	.byte	0x00, 0xf4, 0x21, 0x00


	//----- nvinfo : EIATTR_KPARAM_INFO
	.align		4
.L_27:
        /*00a8*/ 	.byte	0x04, 0x17
        /*00aa*/ 	.short	(.L_29 - .L_28)
.L_28:
        /*00ac*/ 	.word	0x00000000
        /*00b0*/ 	.short	0x0000
        /*00b2*/ 	.short	0x0000
        /*00b4*/ 	.byte	0x00, 0xf4, 0x21, 0x00


	//----- nvinfo : EIATTR_SPARSE_MMA_MASK
	.align		4
.L_29:
        /*00b8*/ 	.byte	0x03, 0x50
        /*00ba*/ 	.short	0x0000


	//----- nvinfo : EIATTR_MAXREG_COUNT
	.align		4
        /*00bc*/ 	.byte	0x03, 0x1b
        /*00be*/ 	.short	0x00ff


	//----- nvinfo : EIATTR_NUM_BARRIERS
	.align		4
        /*00c0*/ 	.byte	0x02, 0x4c
        /*00c2*/ 	.byte	0x01
	.zero		1


	//----- nvinfo : EIATTR_MERCURY_ISA_VERSION
	.align		4
        /*00c4*/ 	.byte	0x03, 0x5f
        /*00c6*/ 	.short	0x0101


	//----- nvinfo : EIATTR_INT_WARP_WIDE_INSTR_OFFSETS
	.align		4
        /*00c8*/ 	.byte	0x04, 0x31
        /*00ca*/ 	.short	(.L_31 - .L_30)


	//   ....[0]....
.L_30:
        /*00cc*/ 	.word	0x00001440


	//   ....[1]....
        /*00d0*/ 	.word	0x00001460


	//   ....[2]....
        /*00d4*/ 	.word	0x00001510


	//   ....[3]....
        /*00d8*/ 	.word	0x000018a0


	//   ....[4]....
        /*00dc*/ 	.word	0x000018b0


	//   ....[5]....
        /*00e0*/ 	.word	0x00001920


	//   ....[6]....
        /*00e4*/ 	.word	0x00001930


	//   ....[7]....
        /*00e8*/ 	.word	0x00001df0


	//   ....[8]....
        /*00ec*/ 	.word	0x00001e10


	//----- nvinfo : EIATTR_COOP_GROUP_MASK_REGIDS
	.align		4
.L_31:
        /*00f0*/ 	.byte	0x04, 0x29
        /*00f2*/ 	.short	(.L_33 - .L_32)


	//   ....[0]....
.L_32:
        /*00f4*/ 	.word	0xffffffff


	//   ....[1]....
        /*00f8*/ 	.word	0xffffffff


	//   ....[2]....
        /*00fc*/ 	.word	0xffffffff


	//----- nvinfo : EIATTR_COOP_GROUP_INSTR_OFFSETS
	.align		4
.L_33:
        /*0100*/ 	.byte	0x04, 0x28
        /*0102*/ 	.short	(.L_35 - .L_34)


	//   ....[0]....
.L_34:
        /*0104*/ 	.word	0x00000150


	//   ....[1]....
        /*0108*/ 	.word	0x00000700


	//   ....[2]....
        /*010c*/ 	.word	0x00000cf0


	//----- nvinfo : EIATTR_MBARRIER_INSTR_OFFSETS
	.align		4
.L_35:
        /*0110*/ 	.byte	0x04, 0x39
        /*0112*/ 	.short	(.L_37 - .L_36)


	//   ....[0]....
.L_36:
        /*0114*/ 	.word	0x00001590
        /*0118*/ 	.word	0x000000ff
        /*011c*/ 	.word	0x0000c000
        /*0120*/ 	.short	0x0100
        /*0122*/ 	.byte	0x14
	.zero		1


	//   ....[1]....
        /*0124*/ 	.word	0x000015b0
        /*0128*/ 	.word	0x000000ff
        /*012c*/ 	.word	0x0000c008
        /*0130*/ 	.short	0x0100
        /*0132*/ 	.byte	0x14
	.zero		1


	//   ....[2]....
        /*0134*/ 	.word	0x000019e0
        /*0138*/ 	.word	0x000000ff
        /*013c*/ 	.word	0x0000c000
        /*0140*/ 	.short	0x010a
        /*0142*/ 	.byte	0x12
	.zero		1


	//   ....[3]....
        /*0144*/ 	.word	0x00001d00
        /*0148*/ 	.word	0x000000ff
        /*014c*/ 	.word	0x0000c000
        /*0150*/ 	.short	0x0108
        /*0152*/ 	.byte	0x14
	.zero		1


	//   ....[4]....
        /*0154*/ 	.word	0x00001e80
        /*0158*/ 	.word	0x000000ff
        /*015c*/ 	.word	0x0000c008
        /*0160*/ 	.short	0x0108
        /*0162*/ 	.byte	0x14
	.zero		1


	//   ....[5]....
        /*0164*/ 	.word	0x000020e0
        /*0168*/ 	.word	0x000000ff
        /*016c*/ 	.word	0x0000c000
        /*0170*/ 	.short	0x010a
        /*0172*/ 	.byte	0x12
	.zero		1


	//----- nvinfo : EIATTR_NUM_MBARRIERS
	.align		4
.L_37:
        /*0174*/ 	.byte	0x03, 0x38
        /*0176*/ 	.short	0x0002


	//----- nvinfo : EIATTR_EXIT_INSTR_OFFSETS
	.align		4
        /*0178*/ 	.byte	0x04, 0x1c
        /*017a*/ 	.short	(.L_39 - .L_38)


	//   ....[0]....
.L_38:
        /*017c*/ 	.word	0x000020d0


	//----- nvinfo : EIATTR_REQNTID
	.align		4
.L_39:
        /*0180*/ 	.byte	0x04, 0x10
        /*0182*/ 	.short	(.L_41 - .L_40)
.L_40:
        /*0184*/ 	.word	0x00000080
        /*0188*/ 	.word	0x00000001
        /*018c*/ 	.word	0x00000001


	//----- nvinfo : EIATTR_CRS_STACK_SIZE
	.align		4
.L_41:
        /*0190*/ 	.byte	0x04, 0x1e
        /*0192*/ 	.short	(.L_43 - .L_42)
.L_42:
        /*0194*/ 	.word	0x00000000


	//----- nvinfo : EIATTR_CBANK_PARAM_SIZE
	.align		4
.L_43:
        /*0198*/ 	.byte	0x03, 0x19
        /*019a*/ 	.short	0x0050


	//----- nvinfo : EIATTR_PARAM_CBANK
	.align		4
        /*019c*/ 	.byte	0x04, 0x0a
        /*019e*/ 	.short	(.L_45 - .L_44)
	.align		4
.L_44:
        /*01a0*/ 	.word	index@(.nv.constant0.gluon_wgmma)
        /*01a4*/ 	.short	0x0210
        /*01a6*/ 	.short	0x0050


	//----- nvinfo : EIATTR_SW_WAR
	.align		4
.L_45:
        /*01a8*/ 	.byte	0x04, 0x36
        /*01aa*/ 	.short	(.L_47 - .L_46)
.L_46:
        /*01ac*/ 	.word	0x00000008
.L_47:


//--------------------- .nv.callgraph             --------------------------
	.section	.nv.callgraph,"",@"SHT_CUDA_CALLGRAPH"
	.align	4
	.sectionentsize	8
	.align		4
        /*0000*/ 	.word	0x00000000
	.align		4
        /*0004*/ 	.word	0xffffffff
	.align		4
        /*0008*/ 	.word	0x00000000
	.align		4
        /*000c*/ 	.word	0xfffffffe
	.align		4
        /*0010*/ 	.word	0x00000000
	.align		4
        /*0014*/ 	.word	0xfffffffd
	.align		4
        /*0018*/ 	.word	0x00000000
	.align		4
        /*001c*/ 	.word	0xfffffffc


//--------------------- .text.gluon_wgmma         --------------------------
	.section	.text.gluon_wgmma,"ax",@progbits
	.align	128
        .global         gluon_wgmma
        .type           gluon_wgmma,@function
        .size           gluon_wgmma,(.L_x_52 - gluon_wgmma)
        .other          gluon_wgmma,@"STO_CUDA_ENTRY STV_DEFAULT"
gluon_wgmma:
.text.gluon_wgmma:
[----:B------:R-:W-:Y:S01]  /*0000*/  LDC R1, c[0x0][0x28] ;  /* 0x00000a00ff017b82 */ /* 0x000fe20000000800 */
[----:B------:R-:W1:Y:S07]  /*0010*/  S2R R0, SR_TID.X ;  /* 0x0000000000007919 */ /* 0x000e6e0000002100 */
[----:B------:R-:W2:Y:S01]  /*0020*/  S2UR UR4, SR_CgaCtaId ;  /* 0x00000000000479c3 */ /* 0x000ea20000008800 */
[----:B------:R-:W-:Y:S01]  /*0030*/  UMOV UR20, 0x400 ;  /* 0x0000040000147882 */ /* 0x000fe20000000000 */
[----:B------:R-:W-:Y:S01]  /*0040*/  ULDC UR6, c[0x0][0xc] ;  /* 0x0000030000067ab9 */ /* 0x000fe20000000800 */
[----:B------:R-:W-:Y:S01]  /*0050*/  ULDC.64 UR26, c[0x0][0x250] ;  /* 0x00009400001a7ab9 */ /* 0x000fe20000000a00 */
[----:B------:R-:W-:Y:S04]  /*0060*/  BSSY B0, `(.L_x_0) ;  /* 0x000001f000007945 */ /* 0x000fe80003800000 */
[----:B------:R-:W3:Y:S08]  /*0070*/  LDC R3, c[0x0][0x228] ;  /* 0x00008a00ff037b82 */ /* 0x000ef00000000800 */
[----:B------:R-:W4:Y:S08]  /*0080*/  LDC R12, c[0x0][0x230] ;  /* 0x00008c00ff0c7b82 */ /* 0x000f300000000800 */
[----:B------:R-:W-:Y:S01]  /*0090*/  S2UR UR21, SR_CTAID.Y ;  /* 0x00000000001579c3 */ /* 0x000fe20000002600 */
[----:B--2---:R-:W-:-:S03]  /*00a0*/  ULEA UR20, UR4, UR20, 0x18 ;  /* 0x0000001404147291 */ /* 0x004fc6000f8ec03f */
[----:B------:R-:W-:Y:S01]  /*00b0*/  ULDC UR4, c[0x0][0x10] ;  /* 0x0000040000047ab9 */ /* 0x000fe20000000800 */
[----:B-1----:R-:W-:-:S03]  /*00c0*/  LOP3.LUT R2, R0, 0x7f, RZ, 0xc0, !PT ;  /* 0x0000007f00027812 */ /* 0x002fc600078ec0ff */
[----:B------:R-:W1:Y:S01]  /*00d0*/  S2UR UR5, SR_CTAID.Z ;  /* 0x00000000000579c3 */ /* 0x000e620000002700 */
[----:B---3--:R-:W-:Y:S01]  /*00e0*/  VIADD R3, R3, 0xffffffff ;  /* 0xffffffff03037836 */ /* 0x008fe20000000000 */
[C---:B------:R-:W-:Y:S02]  /*00f0*/  ISETP.GE.U32.AND P0, PT, R2.reuse, 0x20, PT ;  /* 0x000000200200780c */ /* 0x040fe40003f06070 */
[C---:B------:R-:W-:Y:S02]  /*0100*/  ISETP.NE.U32.AND P2, PT, R2.reuse, RZ, PT ;  /* 0x000000ff0200720c */ /* 0x040fe40003f45070 */
[----:B------:R-:W-:Y:S02]  /*0110*/  LEA R13, R2, UR20, 0x2 ;  /* 0x00000014020d7c11 */ /* 0x000fe4000f8e10ff */
[----:B------:R-:W2:Y:S01]  /*0120*/  S2UR UR32, SR_CTAID.X ;  /* 0x00000000002079c3 */ /* 0x000ea20000002500 */
[----:B----4-:R-:W-:-:S06]  /*0130*/  VIADD R8, R12, 0xffffffff ;  /* 0xffffffff0c087836 */ /* 0x010fcc0000000000 */
[----:B------:R3:W-:Y:S01]  /*0140*/  @!P0 STS [R13], RZ ;  /* 0x000000ff0d008388 */ /* 0x0007e20000000800 */
[----:B------:R-:W-:-:S03]  /*0150*/  NOP ;  /* 0x0000000000007918 */ /* 0x000fc60000000000 */
[----:B------:R3:W-:Y:S01]  /*0160*/  @!P2 STS [UR20+0x24], R3 ;  /* 0x00002403ff00a988 */ /* 0x0007e20008000814 */
[----:B-1----:R-:W-:-:S03]  /*0170*/  UIMAD UR4, UR5, UR4, UR21 ;  /* 0x00000004050472a4 */ /* 0x002fc6000f8e0215 */
[----:B------:R3:W-:Y:S01]  /*0180*/  @!P2 STS [UR20+0x20], R8 ;  /* 0x00002008ff00a988 */ /* 0x0007e20008000814 */
[----:B--2---:R-:W-:-:S04]  /*0190*/  UIMAD UR4, UR4, UR6, UR32 ;  /* 0x00000006040472a4 */ /* 0x004fc8000f8e0220 */
[----:B------:R-:W-:-:S03]  /*01a0*/  UIMAD UR5, UR4, 0x180, URZ ;  /* 0x00000180040578a4 */ /* 0x000fc6000f8e023f */
[----:B------:R-:W-:Y:S01]  /*01b0*/  UMOV UR4, URZ ;  /* 0x0000003f00047c82 */ /* 0x000fe20008000000 */
[----:B------:R-:W-:-:S04]  /*01c0*/  UIADD3 UR22, UP0, UR5, UR26, URZ ;  /* 0x0000001a05167290 */ /* 0x000fc8000ff1e03f */
[----:B------:R-:W-:Y:S01]  /*01d0*/  ULEA.HI.X.SX32 UR23, UR5, UR27, 0x1, UP0 ;  /* 0x0000001b05177291 */ /* 0x000fe200080f0e3f */
[----:B---3--:R-:W-:Y:S11]  /*01e0*/  @P2 BRA `(.L_x_1) ;  /* 0x0000000000182947 */ /* 0x008ff60003800000 */
[----:B------:R-:W1:Y:S01]  /*01f0*/  LDS R4, [UR20+0x8] ;  /* 0x00000814ff047984 */ /* 0x000e620008000800 */
[----:B------:R-:W2:Y:S01]  /*0200*/  LDC.64 R6, c[0x0][0x210] ;  /* 0x00008400ff067b82 */ /* 0x000ea20000000a00 */
[----:B------:R-:W-:Y:S02]  /*0210*/  IMAD.MOV.U32 R5, RZ, RZ, 0x70 ;  /* 0x00000070ff057424 */ /* 0x000fe400078e00ff */
[----:B--2---:R2:W-:Y:S03]  /*0220*/  STS.64 [UR20], R6 ;  /* 0x00000006ff007988 */ /* 0x0045e60008000a14 */
[----:B-1----:R-:W-:-:S05]  /*0230*/  LOP3.LUT R4, R4, 0x10, R5, 0xd8, !PT ;  /* 0x0000001004047812 */ /* 0x002fca00078ed805 */
[----:B------:R2:W-:Y:S02]  /*0240*/  STS [UR20+0x8], R4 ;  /* 0x00000804ff007988 */ /* 0x0005e40008000814 */
.L_x_1:
[----:B------:R-:W-:Y:S05]  /*0250*/  BSYNC B0 ;  /* 0x0000000000007941 */ /* 0x000fea0003800000 */
.L_x_0:
[----:B------:R-:W-:Y:S04]  /*0260*/  BSSY B0, `(.L_x_2) ;  /* 0x000000a000007945 */ /* 0x000fe80003800000 */
[----:B------:R-:W-:Y:S05]  /*0270*/  @P2 BRA `(.L_x_3) ;  /* 0x0000000000202947 */ /* 0x000fea0003800000 */
[----:B--2---:R-:W1:Y:S01]  /*0280*/  LDS R4, [UR20+0x34] ;  /* 0x00003414ff047984 */ /* 0x004e620008000800 */
[----:B------:R-:W-:Y:S02]  /*0290*/  IMAD.MOV.U32 R5, RZ, RZ, 0x3f000000 ;  /* 0x3f000000ff057424 */ /* 0x000fe400078e00ff */
[----:B------:R-:W-:Y:S01]  /*02a0*/  @!P2 IMAD.MOV.U32 R6, RZ, RZ, 0x3f ;  /* 0x0000003fff06a424 */ /* 0x000fe200078e00ff */
[----:B------:R-:W2:Y:S02]  /*02b0*/  @!P2 LDS R7, [UR20+0x38] ;  /* 0x00003814ff07a984 */ /* 0x000ea40008000800 */
[----:B-1----:R-:W-:Y:S02]  /*02c0*/  LOP3.LUT R4, R4, 0xff000000, R5, 0xb8, !PT ;  /* 0xff00000004047812 */ /* 0x002fe400078eb805 */
[----:B--2---:R-:W-:-:S03]  /*02d0*/  @!P2 LOP3.LUT R5, R7, 0xff, R6, 0xb8, !PT ;  /* 0x000000ff0705a812 */ /* 0x004fc600078eb806 */
[----:B------:R1:W-:Y:S04]  /*02e0*/  STS [UR20+0x34], R4 ;  /* 0x00003404ff007988 */ /* 0x0003e80008000814 */
[----:B------:R1:W-:Y:S02]  /*02f0*/  @!P2 STS [UR20+0x38], R5 ;  /* 0x00003805ff00a988 */ /* 0x0003e40008000814 */
.L_x_3:
[----:B------:R-:W-:Y:S05]  /*0300*/  BSYNC B0 ;  /* 0x0000000000007941 */ /* 0x000fea0003800000 */
.L_x_2:
[----:B------:R-:W-:Y:S04]  /*0310*/  BSSY B0, `(.L_x_4) ;  /* 0x000000e000007945 */ /* 0x000fe80003800000 */
[----:B------:R-:W-:Y:S05]  /*0320*/  @P2 BRA `(.L_x_5) ;  /* 0x0000000000302947 */ /* 0x000fea0003800000 */
[----:B-1----:R-:W1:Y:S01]  /*0330*/  LDS R5, [UR20+0x34] ;  /* 0x00003414ff057984 */ /* 0x002e620008000800 */
[----:B--2---:R-:W2:Y:S03]  /*0340*/  LDC.64 R6, c[0x0][0x238] ;  /* 0x00008e00ff067b82 */ /* 0x004ea60000000a00 */
[----:B------:R-:W3:Y:S01]  /*0350*/  LDS R4, [UR20+0x1c] ;  /* 0x00001c14ff047984 */ /* 0x000ee20008000800 */
[C---:B--2---:R-:W-:Y:S01]  /*0360*/  SHF.L.U64.HI R7, R6.reuse, 0x1, R7 ;  /* 0x0000000106077819 */ /* 0x044fe20000010207 */
[----:B------:R-:W-:-:S03]  /*0370*/  IMAD.SHL.U32 R6, R6, 0x2, RZ ;  /* 0x0000000206067824 */ /* 0x000fc600078e00ff */
[--C-:B------:R-:W-:Y:S02]  /*0380*/  SHF.R.U32.HI R9, RZ, 0x4, R7.reuse ;  /* 0x00000004ff097819 */ /* 0x100fe40000011607 */
[----:B------:R-:W-:-:S05]  /*0390*/  SHF.R.U64 R6, R6, 0x4, R7 ;  /* 0x0000000406067819 */ /* 0x000fca0000001207 */
[----:B------:R4:W-:Y:S01]  /*03a0*/  STS [UR20+0xc], R6 ;  /* 0x00000c06ff007988 */ /* 0x0009e20008000814 */
[----:B-1----:R-:W-:Y:S02]  /*03b0*/  LOP3.LUT R5, R5, 0x7, RZ, 0xb8, !PT ;  /* 0x0000000705057812 */ /* 0x002fe400078eb8ff */
[----:B---3--:R-:W-:-:S03]  /*03c0*/  LOP3.LUT R4, R4, 0xf, R9, 0xb8, !PT ;  /* 0x0000000f04047812 */ /* 0x008fc600078eb809 */
[----:B------:R4:W-:Y:S04]  /*03d0*/  STS [UR20+0x34], R5 ;  /* 0x00003405ff007988 */ /* 0x0009e80008000814 */
[----:B------:R4:W-:Y:S02]  /*03e0*/  STS [UR20+0x1c], R4 ;  /* 0x00001c04ff007988 */ /* 0x0009e40008000814 */
.L_x_5:
[----:B------:R-:W-:Y:S05]  /*03f0*/  BSYNC B0 ;  /* 0x0000000000007941 */ /* 0x000fea0003800000 */
.L_x_4:
[----:B------:R-:W-:Y:S04]  /*0400*/  BSSY B1, `(.L_x_6) ;  /* 0x000001a000017945 */ /* 0x000fe80003800000 */
[----:B------:R-:W-:Y:S04]  /*0410*/  BSSY B0, `(.L_x_7) ;  /* 0x0000015000007945 */ /* 0x000fe80003800000 */
[----:B------:R-:W-:Y:S05]  /*0420*/  @P2 BRA `(.L_x_8) ;  /* 0x0000000000202947 */ /* 0x000fea0003800000 */
[----:B-12-4-:R-:W1:Y:S02]  /*0430*/  LDS R4, [UR20+0x34] ;  /* 0x00003414ff047984 */ /* 0x016e640008000800 */
[----:B-1----:R-:W-:-:S05]  /*0440*/  LOP3.LUT R4, R4, 0x38, RZ, 0xb8, !PT ;  /* 0x0000003804047812 */ /* 0x002fca00078eb8ff */
[----:B------:R1:W-:Y:S01]  /*0450*/  STS [UR20+0x34], R4 ;  /* 0x00003404ff007988 */ /* 0x0003e20008000814 */
[----:B------:R-:W-:Y:S05]  /*0460*/  @P2 BRA `(.L_x_9) ;  /* 0x0000000000202947 */ /* 0x000fea0003800000 */
[----:B-1----:R-:W1:Y:S01]  /*0470*/  LDS R4, [UR20+0x8] ;  /* 0x00000814ff047984 */ /* 0x002e620008000800 */
[----:B------:R-:W-:-:S05]  /*0480*/  IMAD.MOV.U32 R5, RZ, RZ, 0x780 ;  /* 0x00000780ff057424 */ /* 0x000fca00078e00ff */
[----:B-1----:R-:W-:-:S05]  /*0490*/  LOP3.LUT R4, R4, 0x500, R5, 0xd8, !PT ;  /* 0x0000050004047812 */ /* 0x002fca00078ed805 */
[----:B------:R3:W-:Y:S02]  /*04a0*/  STS [UR20+0x8], R4 ;  /* 0x00000804ff007988 */ /* 0x0007e40008000814 */
.L_x_8:
[----:B------:R-:W-:Y:S05]  /*04b0*/  @P2 BRA `(.L_x_10) ;  /* 0x0000000000282947 */ /* 0x000fea0003800000 */
[----:B-1234-:R-:W1:Y:S02]  /*04c0*/  LDS R4, [UR20+0x8] ;  /* 0x00000814ff047984 */ /* 0x01ee640008000800 */
[----:B-1----:R-:W-:-:S05]  /*04d0*/  LOP3.LUT R4, R4, 0x1800, RZ, 0xb8, !PT ;  /* 0x0000180004047812 */ /* 0x002fca00078eb8ff */
[----:B------:R2:W-:Y:S02]  /*04e0*/  STS [UR20+0x8], R4 ;  /* 0x00000804ff007988 */ /* 0x0005e40008000814 */
.L_x_9:
[----:B------:R-:W-:Y:S05]  /*04f0*/  @P2 BREAK B0 ;  /* 0x0000000000002942 */ /* 0x000fea0003800000 */
[----:B------:R-:W-:Y:S05]  /*0500*/  @P2 BRA `(.L_x_11) ;  /* 0x0000000000242947 */ /* 0x000fea0003800000 */
[----:B------:R-:W3:Y:S01]  /*0510*/  LDS R5, [UR20+0x8] ;  /* 0x00000814ff057984 */ /* 0x000ee20008000800 */
[----:B-12---:R-:W-:-:S05]  /*0520*/  IMAD.MOV.U32 R4, RZ, RZ, 0x6000 ;  /* 0x00006000ff047424 */ /* 0x006fca00078e00ff */
[----:B---3--:R-:W-:-:S04]  /*0530*/  LOP3.LUT R4, R5, 0x6000, R4, 0xd8, !PT ;  /* 0x0000600005047812 */ /* 0x008fc800078ed804 */
[----:B------:R-:W-:-:S05]  /*0540*/  LOP3.LUT R4, R4, 0x400000, RZ, 0xb8, !PT ;  /* 0x0040000004047812 */ /* 0x000fca00078eb8ff */
[----:B------:R5:W-:Y:S02]  /*0550*/  STS [UR20+0x8], R4 ;  /* 0x00000804ff007988 */ /* 0x000be40008000814 */
.L_x_10:
[----:B------:R-:W-:Y:S05]  /*0560*/  BSYNC B0 ;  /* 0x0000000000007941 */ /* 0x000fea0003800000 */
.L_x_7:
[----:B-12345:R-:W1:Y:S02]  /*0570*/  @!P2 LDS R4, [UR20+0x8] ;  /* 0x00000814ff04a984 */ /* 0x03ee640008000800 */
[----:B-1----:R-:W-:-:S05]  /*0580*/  @!P2 LOP3.LUT R4, R4, 0x8000, RZ, 0xb8, !PT ;  /* 0x000080000404a812 */ /* 0x002fca00078eb8ff */
[----:B------:R3:W-:Y:S02]  /*0590*/  @!P2 STS [UR20+0x8], R4 ;  /* 0x00000804ff00a988 */ /* 0x0007e40008000814 */
.L_x_11:
[----:B------:R-:W-:Y:S05]  /*05a0*/  BSYNC B1 ;  /* 0x0000000000017941 */ /* 0x000fea0003800000 */
.L_x_6:
[----:B------:R-:W-:Y:S05]  /*05b0*/  WARPSYNC.ALL ;  /* 0x0000000000007948 */ /* 0x000fea0003800000 */
[----:B------:R-:W-:Y:S05]  /*05c0*/  @P0 BRA `(.L_x_12) ;  /* 0x0000000000280947 */ /* 0x000fea0003800000 */
[----:B-123--:R-:W1:Y:S01]  /*05d0*/  S2R R4, SR_LANEID ;  /* 0x0000000000047919 */ /* 0x00ee620000000000 */
[----:B------:R-:W-:Y:S05]  /*05e0*/  WARPSYNC.ALL ;  /* 0x0000000000007948 */ /* 0x000fea0003800000 */
[----:B-1----:R-:W-:-:S05]  /*05f0*/  IMAD.SHL.U32 R6, R4, 0x4, RZ ;  /* 0x0000000404067824 */ /* 0x002fca00078e00ff */
[----:B------:R-:W1:Y:S01]  /*0600*/  LDS R7, [R6+UR20] ;  /* 0x0000001406077984 */ /* 0x000e620008000800 */
[----:B------:R-:W-:-:S05]  /*0610*/  IADD3 R4, P1, R6, UR22, RZ ;  /* 0x0000001606047c10 */ /* 0x000fca000ff3e0ff */
[----:B------:R-:W-:-:S05]  /*0620*/  IMAD.X R5, RZ, RZ, UR23, P1 ;  /* 0x00000017ff057e24 */ /* 0x000fca00088e06ff */
[----:B-1----:R4:W5:Y:S01]  /*0630*/  ATOMG.E.EXCH.STRONG.GPU PT, RZ, [R4], R7 ;  /* 0x0000000704ff73a8 */ /* 0x00296200041ee100 */
[----:B------:R-:W-:-:S04]  /*0640*/  DEPBAR {5,4,3,2,1,0} ;  /* 0x0000003f0000791a */ /* 0x000fc80000000000 */
[----:B------:R4:W-:Y:S01]  /*0650*/  UTMACCTL.IV [UR22] ;  /* 0x00000000160079b9 */ /* 0x0009e20008000000 */
[----:B------:R-:W-:Y:S01]  /*0660*/  NOP ;  /* 0x0000000000007918 */ /* 0x000fe20000000000 */
.L_x_12:
[----:B------:R-:W-:Y:S05]  /*0670*/  @P0 BRA `(.L_x_13) ;  /* 0x00000000000c0947 */ /* 0x000fea0003800000 */
[----:B------:R0:W-:Y:S01]  /*0680*/  UTMACMDFLUSH ;  /* 0x00000000000079b7 */ /* 0x0001e20000000000 */
[----:B------:R-:W-:Y:S05]  /*0690*/  @P0 BRA `(.L_x_13) ;  /* 0x0000000000040947 */ /* 0x000fea0003800000 */
[----:B------:R-:W-:-:S04]  /*06a0*/  DEPBAR.LE SB0, 0x0 ;  /* 0x000080000000791a */ /* 0x000fc80000000000 */
.L_x_13:
[----:B------:R-:W-:Y:S05]  /*06b0*/  WARPSYNC.ALL ;  /* 0x0000000000007948 */ /* 0x000fea0003800000 */
[----:B-----5:R-:W-:Y:S06]  /*06c0*/  BAR.SYNC.DEFER_BLOCKING 0x0 ;  /* 0x0000000000007b1d */ /* 0x020fec0000010000 */
[----:B------:R-:W-:Y:S02]  /*06d0*/  BSSY B1, `(.L_x_14) ;  /* 0x000000b000017945 */ /* 0x000fe40003800000 */
[----:B------:R-:W-:Y:S06]  /*06e0*/  BAR.SYNC.DEFER_BLOCKING 0x0 ;  /* 0x0000000000007b1d */ /* 0x000fec0000010000 */
[----:B------:R5:W-:Y:S01]  /*06f0*/  @!P0 STS [R13], RZ ;  /* 0x000000ff0d008388 */ /* 0x000be20000000800 */
[----:B------:R-:W-:Y:S01]  /*0700*/  NOP ;  /* 0x0000000000007918 */ /* 0x000fe20000000000 */
[----:B------:R-:W-:Y:S05]  /*0710*/  @P2 BRA `(.L_x_15) ;  /* 0x0000000000182947 */ /* 0x000fea0003800000 */
[----:B-1234-:R-:W1:Y:S01]  /*0720*/  LDS R4, [UR20+0x8] ;  /* 0x00000814ff047984 */ /* 0x01ee620008000800 */
[----:B------:R-:W2:Y:S01]  /*0730*/  LDC.64 R6, c[0x0][0x218] ;  /* 0x00008600ff067b82 */ /* 0x000ea20000000a00 */
[----:B------:R-:W-:Y:S02]  /*0740*/  IMAD.MOV.U32 R5, RZ, RZ, 0x70 ;  /* 0x00000070ff057424 */ /* 0x000fe400078e00ff */
[----:B--2---:R2:W-:Y:S03]  /*0750*/  STS.64 [UR20], R6 ;  /* 0x00000006ff007988 */ /* 0x0045e60008000a14 */
[----:B-1----:R-:W-:-:S05]  /*0760*/  LOP3.LUT R4, R4, 0x10, R5, 0xd8, !PT ;  /* 0x0000001004047812 */ /* 0x002fca00078ed805 */
[----:B------:R2:W-:Y:S02]  /*0770*/  STS [UR20+0x8], R4 ;  /* 0x00000804ff007988 */ /* 0x0005e40008000814 */
.L_x_15:
[----:B----4-:R-:W-:Y:S05]  /*0780*/  BSYNC B1 ;  /* 0x0000000000017941 */ /* 0x010fea0003800000 */
.L_x_14:
[----:B------:R-:W-:Y:S04]  /*0790*/  BSSY B2, `(.L_x_16) ;  /* 0x000000f000027945 */ /* 0x000fe80003800000 */
[----:B------:R-:W-:Y:S04]  /*07a0*/  BSSY B1, `(.L_x_17) ;  /* 0x000000c000017945 */ /* 0x000fe80003800000 */
[----:B------:R-:W-:Y:S05]  /*07b0*/  @P2 BRA `(.L_x_18) ;  /* 0x0000000000282947 */ /* 0x000fea0003800000 */
[----:B-123--:R-:W1:Y:S01]  /*07c0*/  LDS R4, [UR20+0x34] ;  /* 0x00003414ff047984 */ /* 0x00ee620008000800 */
[----:B------:R-:W-:Y:S01]  /*07d0*/  IMAD.MOV.U32 R5, RZ, RZ, 0x3f000000 ;  /* 0x3f000000ff057424 */ /* 0x000fe200078e00ff */
[----:B------:R-:W-:Y:S05]  /*07e0*/  @P2 BREAK B1 ;  /* 0x0000000000012942 */ /* 0x000fea0003800000 */
[----:B-1----:R-:W-:-:S05]  /*07f0*/  LOP3.LUT R4, R4, 0xff000000, R5, 0xb8, !PT ;  /* 0xff00000004047812 */ /* 0x002fca00078eb805 */
[----:B------:R1:W-:Y:S01]  /*0800*/  STS [UR20+0x34], R4 ;  /* 0x00003404ff007988 */ /* 0x0003e20008000814 */
[----:B------:R-:W-:Y:S05]  /*0810*/  @P2 BRA `(.L_x_19) ;  /* 0x0000000000182947 */ /* 0x000fea0003800000 */
[----:B------:R-:W2:Y:S01]  /*0820*/  LDS R5, [UR20+0x38] ;  /* 0x00003814ff057984 */ /* 0x000ea20008000800 */
[----:B-1----:R-:W-:-:S05]  /*0830*/  IMAD.MOV.U32 R4, RZ, RZ, 0x7f ;  /* 0x0000007fff047424 */ /* 0x002fca00078e00ff */
[----:B--2---:R-:W-:-:S05]  /*0840*/  LOP3.LUT R4, R5, 0xff, R4, 0xb8, !PT ;  /* 0x000000ff05047812 */ /* 0x004fca00078eb804 */
[----:B------:R4:W-:Y:S02]  /*0850*/  STS [UR20+0x38], R4 ;  /* 0x00003804ff007988 */ /* 0x0009e40008000814 */
.L_x_18:
[----:B------:R-:W-:Y:S05]  /*0860*/  BSYNC B1 ;  /* 0x0000000000017941 */ /* 0x000fea0003800000 */
.L_x_17:
[----:B------:R1:W-:Y:S02]  /*0870*/  @!P2 STS [UR20+0x20], R8 ;  /* 0x00002008ff00a988 */ /* 0x0003e40008000814 */
.L_x_19:
[----:B------:R-:W-:Y:S05]  /*0880*/  BSYNC B2 ;  /* 0x0000000000027941 */ /* 0x000fea0003800000 */
.L_x_16:
[----:B------:R-:W-:Y:S05]  /*0890*/  WARPSYNC.ALL ;  /* 0x0000000000007948 */ /* 0x000fea0003800000 */
[----:B--2---:R-:W2:Y:S01]  /*08a0*/  LDC R6, c[0x0][0x22c] ;  /* 0x00008b00ff067b82 */ /* 0x004ea20000000800 */
[----:B------:R-:W-:Y:S01]  /*08b0*/  BSSY B2, `(.L_x_20) ;  /* 0x0000010000027945 */ /* 0x000fe20003800000 */
[----:B--2---:R-:W-:-:S05]  /*08c0*/  VIADD R6, R6, 0xffffffff ;  /* 0xffffffff06067836 */ /* 0x004fca0000000000 */
[----:B------:R2:W-:Y:S01]  /*08d0*/  @!P2 STS [UR20+0x24], R6 ;  /* 0x00002406ff00a988 */ /* 0x0005e20008000814 */
[----:B------:R-:W-:Y:S05]  /*08e0*/  @P2 BRA `(.L_x_21) ;  /* 0x0000000000302947 */ /* 0x000fea0003800000 */
[----:B------:R-:W2:Y:S01]  /*08f0*/  LDS R5, [UR20+0x34] ;  /* 0x00003414ff057984 */ /* 0x000ea20008000800 */
[----:B------:R-:W2:Y:S03]  /*0900*/  LDC.64 R10, c[0x0][0x240] ;  /* 0x00009000ff0a7b82 */ /* 0x000ea60000000a00 */
[----:B-1-34-:R-:W1:Y:S01]  /*0910*/  LDS R4, [UR20+0x1c] ;  /* 0x00001c14ff047984 */ /* 0x01ae620008000800 */
[C---:B--2---:R-:W-:Y:S01]  /*0920*/  SHF.L.U64.HI R8, R10.reuse, 0x1, R11 ;  /* 0x000000010a087819 */ /* 0x044fe2000001020b */
[----:B------:R-:W-:-:S03]  /*0930*/  IMAD.SHL.U32 R7, R10, 0x2, RZ ;  /* 0x000000020a077824 */ /* 0x000fc600078e00ff */
[--C-:B------:R-:W-:Y:S02]  /*0940*/  SHF.R.U32.HI R9, RZ, 0x4, R8.reuse ;  /* 0x00000004ff097819 */ /* 0x100fe40000011608 */
[----:B------:R-:W-:-:S05]  /*0950*/  SHF.R.U64 R7, R7, 0x4, R8 ;  /* 0x0000000407077819 */ /* 0x000fca0000001208 */
[----:B------:R2:W-:Y:S01]  /*0960*/  STS [UR20+0xc], R7 ;  /* 0x00000c07ff007988 */ /* 0x0005e20008000814 */
[----:B------:R-:W-:Y:S02]  /*0970*/  LOP3.LUT R5, R5, 0x7, RZ, 0xb8, !PT ;  /* 0x0000000705057812 */ /* 0x000fe400078eb8ff */
[----:B-1----:R-:W-:-:S03]  /*0980*/  LOP3.LUT R4, R4, 0xf, R9, 0xb8, !PT ;  /* 0x0000000f04047812 */ /* 0x002fc600078eb809 */
[----:B------:R2:W-:Y:S04]  /*0990*/  STS [UR20+0x34], R5 ;  /* 0x00003405ff007988 */ /* 0x0005e80008000814 */
[----:B------:R2:W-:Y:S02]  /*09a0*/  STS [UR20+0x1c], R4 ;  /* 0x00001c04ff007988 */ /* 0x0005e40008000814 */
.L_x_21:
[----:B------:R-:W-:Y:S05]  /*09b0*/  BSYNC B2 ;  /* 0x0000000000027941 */ /* 0x000fea0003800000 */
.L_x_20:
[----:B------:R-:W-:Y:S04]  /*09c0*/  BSSY B3, `(.L_x_22) ;  /* 0x000001a000037945 */ /* 0x000fe80003800000 */
[----:B------:R-:W-:Y:S04]  /*09d0*/  BSSY B2, `(.L_x_23) ;  /* 0x0000015000027945 */ /* 0x000fe80003800000 */
[----:B------:R-:W-:Y:S05]  /*09e0*/  @P2 BRA `(.L_x_24) ;  /* 0x0000000000202947 */ /* 0x000fea0003800000 */
[----:B-1234-:R-:W1:Y:S02]  /*09f0*/  LDS R4, [UR20+0x34] ;  /* 0x00003414ff047984 */ /* 0x01ee640008000800 */
[----:B-1----:R-:W-:-:S05]  /*0a00*/  LOP3.LUT R4, R4, 0x38, RZ, 0xb8, !PT ;  /* 0x0000003804047812 */ /* 0x002fca00078eb8ff */
[----:B------:R1:W-:Y:S01]  /*0a10*/  STS [UR20+0x34], R4 ;  /* 0x00003404ff007988 */ /* 0x0003e20008000814 */
[----:B------:R-:W-:Y:S05]  /*0a20*/  @P2 BRA `(.L_x_25) ;  /* 0x0000000000202947 */ /* 0x000fea0003800000 */
[----:B-1----:R-:W1:Y:S01]  /*0a30*/  LDS R4, [UR20+0x8] ;  /* 0x00000814ff047984 */ /* 0x002e620008000800 */
[----:B------:R-:W-:-:S05]  /*0a40*/  IMAD.MOV.U32 R5, RZ, RZ, 0x780 ;  /* 0x00000780ff057424 */ /* 0x000fca00078e00ff */
[----:B-1----:R-:W-:-:S05]  /*0a50*/  LOP3.LUT R4, R4, 0x500, R5, 0xd8, !PT ;  /* 0x0000050004047812 */ /* 0x002fca00078ed805 */
[----:B------:R1:W-:Y:S02]  /*0a60*/  STS [UR20+0x8], R4 ;  /* 0x00000804ff007988 */ /* 0x0003e40008000814 */
.L_x_24:
[----:B------:R-:W-:Y:S05]  /*0a70*/  @P2 BRA `(.L_x_26) ;  /* 0x0000000000282947 */ /* 0x000fea0003800000 */
[----:B-1234-:R-:W1:Y:S02]  /*0a80*/  LDS R4, [UR20+0x8] ;  /* 0x00000814ff047984 */ /* 0x01ee640008000800 */
[----:B-1----:R-:W-:-:S05]  /*0a90*/  LOP3.LUT R4, R4, 0x1800, RZ, 0xb8, !PT ;  /* 0x0000180004047812 */ /* 0x002fca00078eb8ff */
[----:B------:R2:W-:Y:S02]  /*0aa0*/  STS [UR20+0x8], R4 ;  /* 0x00000804ff007988 */ /* 0x0005e40008000814 */
.L_x_25:
[----:B------:R-:W-:Y:S05]  /*0ab0*/  @P2 BREAK B2 ;  /* 0x0000000000022942 */ /* 0x000fea0003800000 */
[----:B------:R-:W-:Y:S05]  /*0ac0*/  @P2 BRA `(.L_x_27) ;  /* 0x0000000000242947 */ /* 0x000fea0003800000 */
[----:B-12---:R-:W1:Y:S01]  /*0ad0*/  LDS R4, [UR20+0x8] ;  /* 0x00000814ff047984 */ /* 0x006e620008000800 */
[----:B------:R-:W-:-:S05]  /*0ae0*/  IMAD.MOV.U32 R5, RZ, RZ, 0x6000 ;  /* 0x00006000ff057424 */ /* 0x000fca00078e00ff */
[----:B-1----:R-:W-:-:S04]  /*0af0*/  LOP3.LUT R4, R4, 0x6000, R5, 0xd8, !PT ;  /* 0x0000600004047812 */ /* 0x002fc800078ed805 */
[----:B------:R-:W-:-:S05]  /*0b00*/  LOP3.LUT R4, R4, 0x400000, RZ, 0xb8, !PT ;  /* 0x0040000004047812 */ /* 0x000fca00078eb8ff */
[----:B------:R1:W-:Y:S02]  /*0b10*/  STS [UR20+0x8], R4 ;  /* 0x00000804ff007988 */ /* 0x0003e40008000814 */
.L_x_26:
[----:B------:R-:W-:Y:S05]  /*0b20*/  BSYNC B2 ;  /* 0x0000000000027941 */ /* 0x000fea0003800000 */
.L_x_23:
[----:B-1234-:R-:W1:Y:S02]  /*0b30*/  @!P2 LDS R4, [UR20+0x8] ;  /* 0x00000814ff04a984 */ /* 0x01ee640008000800 */
[----:B-1----:R-:W-:-:S05]  /*0b40*/  @!P2 LOP3.LUT R4, R4, 0x8000, RZ, 0xb8, !PT ;  /* 0x000080000404a812 */ /* 0x002fca00078eb8ff */
[----:B------:R3:W-:Y:S02]  /*0b50*/  @!P2 STS [UR20+0x8], R4 ;  /* 0x00000804ff00a988 */ /* 0x0007e40008000814 */
.L_x_27:
[----:B------:R-:W-:Y:S05]  /*0b60*/  BSYNC B3 ;  /* 0x0000000000037941 */ /* 0x000fea0003800000 */
.L_x_22:
[----:B------:R-:W-:Y:S05]  /*0b70*/  WARPSYNC.ALL ;  /* 0x0000000000007948 */ /* 0x000fea0003800000 */
[----:B------:R-:W-:-:S04]  /*0b80*/  UIADD3 UR25, UR5, 0x80, URZ ;  /* 0x0000008005197890 */ /* 0x000fc8000fffe03f */
[----:B------:R-:W-:-:S04]  /*0b90*/  UIADD3 UR24, UP0, UR25, UR26, URZ ;  /* 0x0000001a19187290 */ /* 0x000fc8000ff1e03f */
[----:B------:R-:W-:Y:S01]  /*0ba0*/  ULEA.HI.X.SX32 UR25, UR25, UR27, 0x1, UP0 ;  /* 0x0000001b19197291 */ /* 0x000fe200080f0e3f */
[----:B------:R-:W-:Y:S11]  /*0bb0*/  @P0 BRA `(.L_x_28) ;  /* 0x0000000000280947 */ /* 0x000ff60003800000 */
[----:B-123--:R-:W1:Y:S01]  /*0bc0*/  S2R R4, SR_LANEID ;  /* 0x0000000000047919 */ /* 0x00ee620000000000 */
[----:B------:R-:W-:Y:S05]  /*0bd0*/  WARPSYNC.ALL ;  /* 0x0000000000007948 */ /* 0x000fea0003800000 */
[----:B-1----:R-:W-:-:S05]  /*0be0*/  IMAD.SHL.U32 R8, R4, 0x4, RZ ;  /* 0x0000000404087824 */ /* 0x002fca00078e00ff */
[----:B------:R-:W1:Y:S01]  /*0bf0*/  LDS R7, [R8+UR20] ;  /* 0x0000001408077984 */ /* 0x000e620008000800 */
[----:B------:R-:W-:-:S05]  /*0c00*/  IADD3 R4, P1, R8, UR24, RZ ;  /* 0x0000001808047c10 */ /* 0x000fca000ff3e0ff */
[----:B------:R-:W-:-:S05]  /*0c10*/  IMAD.X R5, RZ, RZ, UR25, P1 ;  /* 0x00000019ff057e24 */ /* 0x000fca00088e06ff */
[----:B-1----:R4:W2:Y:S01]  /*0c20*/  ATOMG.E.EXCH.STRONG.GPU PT, RZ, [R4], R7 ;  /* 0x0000000704ff73a8 */ /* 0x0028a200041ee100 */
[----:B------:R-:W-:-:S04]  /*0c30*/  DEPBAR {5,4,3,2,1,0} ;  /* 0x0000003f0000791a */ /* 0x000fc80000000000 */
[----:B------:R4:W-:Y:S01]  /*0c40*/  UTMACCTL.IV [UR24] ;  /* 0x00000000180079b9 */ /* 0x0009e20008000000 */
[----:B------:R-:W-:Y:S01]  /*0c50*/  NOP ;  /* 0x0000000000007918 */ /* 0x000fe20000000000 */
.L_x_28:
[----:B------:R-:W-:Y:S05]  /*0c60*/  @P0 BRA `(.L_x_29) ;  /* 0x00000000000c0947 */ /* 0x000fea0003800000 */
[----:B------:R0:W-:Y:S01]  /*0c70*/  UTMACMDFLUSH ;  /* 0x00000000000079b7 */ /* 0x0001e20000000000 */
[----:B------:R-:W-:Y:S05]  /*0c80*/  @P0 BRA `(.L_x_29) ;  /* 0x0000000000040947 */ /* 0x000fea0003800000 */
[----:B------:R-:W-:-:S04]  /*0c90*/  DEPBAR.LE SB0, 0x0 ;  /* 0x000080000000791a */ /* 0x000fc80000000000 */
.L_x_29:
[----:B------:R-:W-:Y:S05]  /*0ca0*/  WARPSYNC.ALL ;  /* 0x0000000000007948 */ /* 0x000fea0003800000 */
[----:B--2---:R-:W-:Y:S06]  /*0cb0*/  BAR.SYNC.DEFER_BLOCKING 0x0 ;  /* 0x0000000000007b1d */ /* 0x004fec0000010000 */
[----:B------:R-:W-:Y:S02]  /*0cc0*/  BSSY B3, `(.L_x_30) ;  /* 0x000000b000037945 */ /* 0x000fe40003800000 */
[----:B------:R-:W-:Y:S06]  /*0cd0*/  BAR.SYNC.DEFER_BLOCKING 0x0 ;  /* 0x0000000000007b1d */ /* 0x000fec0000010000 */
[----:B------:R2:W-:Y:S01]  /*0ce0*/  @!P0 STS [R13], RZ ;  /* 0x000000ff0d008388 */ /* 0x0005e20000000800 */
[----:B------:R-:W-:Y:S01]  /*0cf0*/  NOP ;  /* 0x0000000000007918 */ /* 0x000fe20000000000 */
[----:B------:R-:W-:Y:S05]  /*0d00*/  @P2 BRA `(.L_x_31) ;  /* 0x0000000000182947 */ /* 0x000fea0003800000 */
[----:B-1-34-:R-:W1:Y:S01]  /*0d10*/  LDS R4, [UR20+0x8] ;  /* 0x00000814ff047984 */ /* 0x01ae620008000800 */
[----:B------:R-:W3:Y:S01]  /*0d20*/  LDC.64 R8, c[0x0][0x220] ;  /* 0x00008800ff087b82 */ /* 0x000ee20000000a00 */
[----:B------:R-:W-:Y:S02]  /*0d30*/  IMAD.MOV.U32 R5, RZ, RZ, 0x70 ;  /* 0x00000070ff057424 */ /* 0x000fe400078e00ff */
[----:B---3--:R3:W-:Y:S03]  /*0d40*/  STS.64 [UR20], R8 ;  /* 0x00000008ff007988 */ /* 0x0087e60008000a14 */
[----:B-1----:R-:W-:-:S05]  /*0d50*/  LOP3.LUT R4, R4, 0x10, R5, 0xd8, !PT ;  /* 0x0000001004047812 */ /* 0x002fca00078ed805 */
[----:B------:R3:W-:Y:S02]  /*0d60*/  STS [UR20+0x8], R4 ;  /* 0x00000804ff007988 */ /* 0x0007e40008000814 */
.L_x_31:
[----:B----4-:R-:W-:Y:S05]  /*0d70*/  BSYNC B3 ;  /* 0x0000000000037941 */ /* 0x010fea0003800000 */
.L_x_30:
[----:B------:R-:W-:Y:S04]  /*0d80*/  BSSY B4, `(.L_x_32) ;  /* 0x0000011000047945 */ /* 0x000fe80003800000 */
[----:B------:R-:W-:Y:S04]  /*0d90*/  BSSY B3, `(.L_x_33) ;  /* 0x000000e000037945 */ /* 0x000fe80003800000 */
[----:B------:R-:W-:Y:S05]  /*0da0*/  @P2 BRA `(.L_x_34) ;  /* 0x0000000000242947 */ /* 0x000fea0003800000 */
[----:B-1-3--:R-:W1:Y:S01]  /*0db0*/  LDS R4, [UR20+0x34] ;  /* 0x00003414ff047984 */ /* 0x00ae620008000800 */
[----:B------:R-:W-:-:S05]  /*0dc0*/  IMAD.MOV.U32 R5, RZ, RZ, 0x3f000000 ;  /* 0x3f000000ff057424 */ /* 0x000fca00078e00ff */
[----:B-1----:R-:W-:-:S05]  /*0dd0*/  LOP3.LUT R4, R4, 0xff000000, R5, 0xb8, !PT ;  /* 0xff00000004047812 */ /* 0x002fca00078eb805 */
[----:B------:R1:W-:Y:S01]  /*0de0*/  STS [UR20+0x34], R4 ;  /* 0x00003404ff007988 */ /* 0x0003e20008000814 */
[----:B------:R-:W-:Y:S05]  /*0df0*/  @P2 BRA `(.L_x_35) ;  /* 0x00000000001c2947 */ /* 0x000fea0003800000 */
[----:B-1----:R-:W1:Y:S01]  /*0e00*/  LDS R4, [UR20+0x38] ;  /* 0x00003814ff047984 */ /* 0x002e620008000800 */
[----:B------:R-:W-:-:S05]  /*0e10*/  IMAD.MOV.U32 R5, RZ, RZ, 0x3f ;  /* 0x0000003fff057424 */ /* 0x000fca00078e00ff */
[----:B-1----:R-:W-:-:S05]  /*0e20*/  LOP3.LUT R4, R4, 0xff, R5, 0xb8, !PT ;  /* 0x000000ff04047812 */ /* 0x002fca00078eb805 */
[----:B------:R4:W-:Y:S02]  /*0e30*/  STS [UR20+0x38], R4 ;  /* 0x00003804ff007988 */ /* 0x0009e40008000814 */
.L_x_34:
[----:B------:R-:W-:Y:S05]  /*0e40*/  @P2 BREAK B3 ;  /* 0x0000000000032942 */ /* 0x000fea0003800000 */
[----:B------:R-:W-:Y:S05]  /*0e50*/  @P2 BRA `(.L_x_36) ;  /* 0x00000000000c2947 */ /* 0x000fea0003800000 */
[----:B------:R1:W-:Y:S02]  /*0e60*/  STS [UR20+0x20], R6 ;  /* 0x00002006ff007988 */ /* 0x0003e40008000814 */
.L_x_35:
[----:B------:R-:W-:Y:S05]  /*0e70*/  BSYNC B3 ;  /* 0x0000000000037941 */ /* 0x000fea0003800000 */
.L_x_33:
[----:B------:R1:W-:Y:S02]  /*0e80*/  @!P2 STS [UR20+0x24], R3 ;  /* 0x00002403ff00a988 */ /* 0x0003e40008000814 */
.L_x_36:
[----:B------:R-:W-:Y:S05]  /*0e90*/  BSYNC B4 ;  /* 0x0000000000047941 */ /* 0x000fea0003800000 */
.L_x_32:
[----:B------:R-:W-:Y:S05]  /*0ea0*/  WARPSYNC.ALL ;  /* 0x0000000000007948 */ /* 0x000fea0003800000 */
[----:B------:R-:W-:Y:S04]  /*0eb0*/  BSSY B4, `(.L_x_37) ;  /* 0x000000e000047945 */ /* 0x000fe80003800000 */
[----:B------:R-:W-:Y:S05]  /*0ec0*/  @P2 BRA `(.L_x_38) ;  /* 0x0000000000302947 */ /* 0x000fea0003800000 */
[----:B-1-34-:R-:W1:Y:S01]  /*0ed0*/  LDS R4, [UR20+0x34] ;  /* 0x00003414ff047984 */ /* 0x01ae620008000800 */
[----:B------:R-:W3:Y:S03]  /*0ee0*/  LDC.64 R8, c[0x0][0x248] ;  /* 0x00009200ff087b82 */ /* 0x000ee60000000a00 */
[----:B------:R-:W4:Y:S01]  /*0ef0*/  LDS R3, [UR20+0x1c] ;  /* 0x00001c14ff037984 */ /* 0x000f220008000800 */
[C---:B---3--:R-:W-:Y:S01]  /*0f00*/  SHF.L.U64.HI R6, R8.reuse, 0x1, R9 ;  /* 0x0000000108067819 */ /* 0x048fe20000010209 */
[----:B------:R-:W-:-:S03]  /*0f10*/  IMAD.SHL.U32 R5, R8, 0x2, RZ ;  /* 0x0000000208057824 */ /* 0x000fc600078e00ff */
[--C-:B------:R-:W-:Y:S02]  /*0f20*/  SHF.R.U32.HI R8, RZ, 0x4, R6.reuse ;  /* 0x00000004ff087819 */ /* 0x100fe40000011606 */
[----:B------:R-:W-:-:S05]  /*0f30*/  SHF.R.U64 R5, R5, 0x4, R6 ;  /* 0x0000000405057819 */ /* 0x000fca0000001206 */
[----:B------:R3:W-:Y:S01]  /*0f40*/  STS [UR20+0xc], R5 ;  /* 0x00000c05ff007988 */ /* 0x0007e20008000814 */
[----:B-1----:R-:W-:Y:S02]  /*0f50*/  LOP3.LUT R4, R4, 0x7, RZ, 0xb8, !PT ;  /* 0x0000000704047812 */ /* 0x002fe400078eb8ff */
[----:B----4-:R-:W-:-:S03]  /*0f60*/  LOP3.LUT R3, R3, 0xf, R8, 0xb8, !PT ;  /* 0x0000000f03037812 */ /* 0x010fc600078eb808 */
[----:B------:R3:W-:Y:S04]  /*0f70*/  STS [UR20+0x34], R4 ;  /* 0x00003404ff007988 */ /* 0x0007e80008000814 */
[----:B------:R3:W-:Y:S02]  /*0f80*/  STS [UR20+0x1c], R3 ;  /* 0x00001c03ff007988 */ /* 0x0007e40008000814 */
.L_x_38:
[----:B------:R-:W-:Y:S05]  /*0f90*/  BSYNC B4 ;  /* 0x0000000000047941 */ /* 0x000fea0003800000 */
.L_x_37:
[----:B------:R-:W-:Y:S04]  /*0fa0*/  BSSY B4, `(.L_x_39) ;  /* 0x000001a000047945 */ /* 0x000fe80003800000 */
[----:B------:R-:W-:Y:S04]  /*0fb0*/  BSSY B5, `(.L_x_40) ;  /* 0x0000015000057945 */ /* 0x000fe80003800000 */
[----:B------:R-:W-:Y:S05]  /*0fc0*/  @P2 BRA `(.L_x_41) ;  /* 0x0000000000202947 */ /* 0x000fea0003800000 */
[----:B-1-3--:R-:W1:Y:S02]  /*0fd0*/  LDS R3, [UR20+0x34] ;  /* 0x00003414ff037984 */ /* 0x00ae640008000800 */
[----:B-1----:R-:W-:-:S05]  /*0fe0*/  LOP3.LUT R3, R3, 0x38, RZ, 0xb8, !PT ;  /* 0x0000003803037812 */ /* 0x002fca00078eb8ff */
[----:B------:R1:W-:Y:S01]  /*0ff0*/  STS [UR20+0x34], R3 ;  /* 0x00003403ff007988 */ /* 0x0003e20008000814 */
[----:B------:R-:W-:Y:S05]  /*1000*/  @P2 BRA `(.L_x_42) ;  /* 0x0000000000202947 */ /* 0x000fea0003800000 */
[----:B-1----:R-:W1:Y:S01]  /*1010*/  LDS R3, [UR20+0x8] ;  /* 0x00000814ff037984 */ /* 0x002e620008000800 */
[----:B----4-:R-:W-:-:S05]  /*1020*/  IMAD.MOV.U32 R4, RZ, RZ, 0x780 ;  /* 0x00000780ff047424 */ /* 0x010fca00078e00ff */
[----:B-1----:R-:W-:-:S05]  /*1030*/  LOP3.LUT R3, R3, 0x500, R4, 0xd8, !PT ;  /* 0x0000050003037812 */ /* 0x002fca00078ed804 */
[----:B------:R1:W-:Y:S02]  /*1040*/  STS [UR20+0x8], R3 ;  /* 0x00000803ff007988 */ /* 0x0003e40008000814 */
.L_x_41:
[----:B------:R-:W-:Y:S05]  /*1050*/  @P2 BRA `(.L_x_43) ;  /* 0x0000000000282947 */ /* 0x000fea0003800000 */
[----:B-1-3--:R-:W1:Y:S02]  /*1060*/  LDS R3, [UR20+0x8] ;  /* 0x00000814ff037984 */ /* 0x00ae640008000800 */
[----:B-1----:R-:W-:-:S05]  /*1070*/  LOP3.LUT R3, R3, 0x1800, RZ, 0xb8, !PT ;  /* 0x0000180003037812 */ /* 0x002fca00078eb8ff */
[----:B------:R3:W-:Y:S02]  /*1080*/  STS [UR20+0x8], R3 ;  /* 0x00000803ff007988 */ /* 0x0007e40008000814 */
.L_x_42:
[----:B------:R-:W-:Y:S05]  /*1090*/  @P2 BREAK B5 ;  /* 0x0000000000052942 */ /* 0x000fea0003800000 */
[----:B------:R-:W-:Y:S05]  /*10a0*/  @P2 BRA `(.L_x_44) ;  /* 0x0000000000242947 */ /* 0x000fea0003800000 */
[----:B-1-3--:R-:W1:Y:S01]  /*10b0*/  LDS R3, [UR20+0x8] ;  /* 0x00000814ff037984 */ /* 0x00ae620008000800 */
[----:B----4-:R-:W-:-:S05]  /*10c0*/  IMAD.MOV.U32 R4, RZ, RZ, 0x6000 ;  /* 0x00006000ff047424 */ /* 0x010fca00078e00ff */
[----:B-1----:R-:W-:-:S04]  /*10d0*/  LOP3.LUT R3, R3, 0x6000, R4, 0xd8, !PT ;  /* 0x0000600003037812 */ /* 0x002fc800078ed804 */
[----:B------:R-:W-:-:S05]  /*10e0*/  LOP3.LUT R3, R3, 0x400000, RZ, 0xb8, !PT ;  /* 0x0040000003037812 */ /* 0x000fca00078eb8ff */
[----:B------:R1:W-:Y:S02]  /*10f0*/  STS [UR20+0x8], R3 ;  /* 0x00000803ff007988 */ /* 0x0003e40008000814 */
.L_x_43:
[----:B------:R-:W-:Y:S05]  /*1100*/  BSYNC B5 ;  /* 0x0000000000057941 */ /* 0x000fea0003800000 */
.L_x_40:
[----:B-1-3--:R-:W1:Y:S02]  /*1110*/  @!P2 LDS R3, [UR20+0x8] ;  /* 0x00000814ff03a984 */ /* 0x00ae640008000800 */
[----:B-1----:R-:W-:-:S05]  /*1120*/  @!P2 LOP3.LUT R3, R3, 0x8000, RZ, 0xb8, !PT ;  /* 0x000080000303a812 */ /* 0x002fca00078eb8ff */
[----:B------:R1:W-:Y:S02]  /*1130*/  @!P2 STS [UR20+0x8], R3 ;  /* 0x00000803ff00a988 */ /* 0x0003e40008000814 */
.L_x_44:
[----:B------:R-:W-:Y:S05]  /*1140*/  BSYNC B4 ;  /* 0x0000000000047941 */ /* 0x000fea0003800000 */
.L_x_39:
[----:B------:R-:W-:Y:S05]  /*1150*/  WARPSYNC.ALL ;  /* 0x0000000000007948 */ /* 0x000fea0003800000 */
[----:B------:R-:W-:Y:S01]  /*1160*/  UIADD3 UR5, UR5, 0x100, URZ ;  /* 0x0000010005057890 */ /* 0x000fe2000fffe03f */
[----:B------:R-:W-:Y:S02]  /*1170*/  ISETP.GE.AND P1, PT, R12, 0x1, PT ;  /* 0x000000010c00780c */ /* 0x000fe40003f26270 */
[----:B------:R-:W-:Y:S02]  /*1180*/  CS2R R24, SRZ ;  /* 0x0000000000187805 */ /* 0x000fe4000001ff00 */
[----:B------:R-:W-:Y:S01]  /*1190*/  CS2R R26, SRZ ;  /* 0x00000000001a7805 */ /* 0x000fe2000001ff00 */
[----:B------:R-:W-:Y:S01]  /*11a0*/  UIADD3 UR26, UP0, UR5, UR26, URZ ;  /* 0x0000001a051a7290 */ /* 0x000fe2000ff1e03f */
[----:B------:R-:W-:-:S02]  /*11b0*/  CS2R R28, SRZ ;  /* 0x00000000001c7805 */ /* 0x000fc4000001ff00 */
[----:B------:R-:W-:Y:S02]  /*11c0*/  CS2R R30, SRZ ;  /* 0x00000000001e7805 */ /* 0x000fe4000001ff00 */
[----:B------:R-:W-:Y:S01]  /*11d0*/  CS2R R32, SRZ ;  /* 0x0000000000207805 */ /* 0x000fe2000001ff00 */
[----:B------:R-:W-:Y:S01]  /*11e0*/  ULEA.HI.X.SX32 UR27, UR5, UR27, 0x1, UP0 ;  /* 0x0000001b051b7291 */ /* 0x000fe200080f0e3f */
[----:B------:R-:W-:Y:S02]  /*11f0*/  CS2R R34, SRZ ;  /* 0x0000000000227805 */ /* 0x000fe4000001ff00 */
[----:B------:R-:W-:Y:S02]  /*1200*/  CS2R R36, SRZ ;  /* 0x0000000000247805 */ /* 0x000fe4000001ff00 */
[----:B------:R-:W-:Y:S02]  /*1210*/  CS2R R38, SRZ ;  /* 0x0000000000267805 */ /* 0x000fe4000001ff00 */
[----:B------:R-:W-:-:S02]  /*1220*/  CS2R R40, SRZ ;  /* 0x0000000000287805 */ /* 0x000fc4000001ff00 */
[----:B------:R-:W-:Y:S02]  /*1230*/  CS2R R42, SRZ ;  /* 0x00000000002a7805 */ /* 0x000fe4000001ff00 */
[----:B------:R-:W-:Y:S02]  /*1240*/  CS2R R44, SRZ ;  /* 0x00000000002c7805 */ /* 0x000fe4000001ff00 */
[----:B------:R-:W-:Y:S02]  /*1250*/  CS2R R46, SRZ ;  /* 0x00000000002e7805 */ /* 0x000fe4000001ff00 */
[----:B------:R-:W-:Y:S02]  /*1260*/  CS2R R48, SRZ ;  /* 0x0000000000307805 */ /* 0x000fe4000001ff00 */
[----:B------:R-:W-:Y:S02]  /*1270*/  CS2R R50, SRZ ;  /* 0x0000000000327805 */ /* 0x000fe4000001ff00 */
[----:B------:R-:W-:-:S02]  /*1280*/  CS2R R52, SRZ ;  /* 0x0000000000347805 */ /* 0x000fc4000001ff00 */
[----:B------:R-:W-:Y:S02]  /*1290*/  CS2R R54, SRZ ;  /* 0x0000000000367805 */ /* 0x000fe4000001ff00 */
[----:B------:R-:W-:Y:S02]  /*12a0*/  CS2R R56, SRZ ;  /* 0x0000000000387805 */ /* 0x000fe4000001ff00 */
[----:B------:R-:W-:Y:S02]  /*12b0*/  CS2R R58, SRZ ;  /* 0x00000000003a7805 */ /* 0x000fe4000001ff00 */
[----:B------:R-:W-:Y:S01]  /*12c0*/  CS2R R60, SRZ ;  /* 0x00000000003c7805 */ /* 0x000fe2000001ff00 */
[----:B------:R-:W-:Y:S01]  /*12d0*/  IMAD.MOV.U32 R62, RZ, RZ, RZ ;  /* 0x000000ffff3e7224 */ /* 0x000fe200078e00ff */
[----:B------:R-:W-:Y:S06]  /*12e0*/  @P0 BRA `(.L_x_45) ;  /* 0x0000000000280947 */ /* 0x000fec0003800000 */
[----:B-1-3--:R-:W1:Y:S01]  /*12f0*/  S2R R3, SR_LANEID ;  /* 0x0000000000037919 */ /* 0x00ae620000000000 */
[----:B------:R-:W-:Y:S05]  /*1300*/  WARPSYNC.ALL ;  /* 0x0000000000007948 */ /* 0x000fea0003800000 */
[----:B-1----:R-:W-:-:S05]  /*1310*/  IMAD.SHL.U32 R6, R3, 0x4, RZ ;  /* 0x0000000403067824 */ /* 0x002fca00078e00ff */
[----:B------:R-:W1:Y:S01]  /*1320*/  LDS R3, [R6+UR20] ;  /* 0x0000001406037984 */ /* 0x000e620008000800 */
[----:B----4-:R-:W-:-:S05]  /*1330*/  IADD3 R4, P3, R6, UR26, RZ ;  /* 0x0000001a06047c10 */ /* 0x010fca000ff7e0ff */
[----:B------:R-:W-:-:S05]  /*1340*/  IMAD.X R5, RZ, RZ, UR27, P3 ;  /* 0x0000001bff057e24 */ /* 0x000fca00098e06ff */
[----:B-1----:R1:W3:Y:S01]  /*1350*/  ATOMG.E.EXCH.STRONG.GPU PT, RZ, [R4], R3 ;  /* 0x0000000304ff73a8 */ /* 0x0022e200041ee100 */
[----:B------:R-:W-:-:S04]  /*1360*/  DEPBAR {5,4,3,2,1,0} ;  /* 0x0000003f0000791a */ /* 0x000fc80000000000 */
[----:B------:R1:W-:Y:S01]  /*1370*/  UTMACCTL.IV [UR26] ;  /* 0x000000001a0079b9 */ /* 0x0003e20008000000 */
[----:B------:R-:W-:Y:S01]  /*1380*/  NOP ;  /* 0x0000000000007918 */ /* 0x000fe20000000000 */
.L_x_45:
[----:B------:R-:W-:Y:S05]  /*1390*/  @P0 BRA `(.L_x_46) ;  /* 0x00000000000c0947 */ /* 0x000fea0003800000 */
[----:B------:R0:W-:Y:S01]  /*13a0*/  UTMACMDFLUSH ;  /* 0x00000000000079b7 */ /* 0x0001e20000000000 */
[----:B------:R-:W-:Y:S05]  /*13b0*/  @P0 BRA `(.L_x_46) ;  /* 0x0000000000040947 */ /* 0x000fea0003800000 */
[----:B------:R-:W-:-:S04]  /*13c0*/  DEPBAR.LE SB0, 0x0 ;  /* 0x000080000000791a */ /* 0x000fc80000000000 */
.L_x_46:
[----:B------:R-:W-:Y:S05]  /*13d0*/  WARPSYNC.ALL ;  /* 0x0000000000007948 */ /* 0x000fea0003800000 */
[----:B---3--:R-:W-:Y:S01]  /*13e0*/  BAR.SYNC.DEFER_BLOCKING 0x0 ;  /* 0x0000000000007b1d */ /* 0x008fe20000010000 */
[----:B------:R-:W-:Y:S01]  /*13f0*/  USHF.L.U32 UR15, UR21, 0x7, URZ ;  /* 0x00000007150f7899 */ /* 0x000fe2000800063f */
[----:B------:R-:W-:Y:S01]  /*1400*/  IMAD.MOV.U32 R63, RZ, RZ, RZ ;  /* 0x000000ffff3f7224 */ /* 0x000fe200078e00ff */
[----:B------:R-:W-:Y:S01]  /*1410*/  USHF.L.U32 UR11, UR32, 0x6, URZ ;  /* 0x00000006200b7899 */ /* 0x000fe2000800063f */
[----:B------:R-:W-:Y:S02]  /*1420*/  CS2R R64, SRZ ;  /* 0x0000000000407805 */ /* 0x000fe4000001ff00 */
[----:B------:R-:W-:Y:S01]  /*1430*/  CS2R R66, SRZ ;  /* 0x0000000000427805 */ /* 0x000fe2000001ff00 */
[----:B------:R-:W-:Y:S01]  /*1440*/  VOTEU.ALL UP0, P2 ;  /* 0x00000000003f7886 */ /* 0x000fe20001000000 */
[----:B------:R-:W-:Y:S01]  /*1450*/  UMOV UR6, 0x1 ;  /* 0x0000000100067882 */ /* 0x000fe20000000000 */
[----:B------:R-:W-:Y:S01]  /*1460*/  VOTEU.ALL UP1, P2 ;  /* 0x00000000003f7886 */ /* 0x000fe20001020000 */
[----:B------:R-:W-:-:S02]  /*1470*/  CS2R R68, SRZ ;  /* 0x0000000000447805 */ /* 0x000fc4000001ff00 */
[----:B------:R-:W-:Y:S01]  /*1480*/  CS2R R70, SRZ ;  /* 0x0000000000467805 */ /* 0x000fe2000001ff00 */
[----:B------:R-:W-:-:S04]  /*1490*/  @!UP0 UIADD3 UR8, -UR6, 0x100000, URZ ;  /* 0x0010000006088890 */ /* 0x000fc8000fffe13f */
[----:B------:R-:W-:Y:S02]  /*14a0*/  @!UP0 USHF.L.U32 UR9, UR8, 0xb, URZ ;  /* 0x0000000b08098899 */ /* 0x000fe4000800063f */
[----:B------:R-:W-:Y:S01]  /*14b0*/  @!UP0 USHF.L.U32 UR8, UR8, 0x1, URZ ;  /* 0x0000000108088899 */ /* 0x000fe2000800063f */
[----:B------:R-:W-:Y:S01]  /*14c0*/  CS2R R72, SRZ ;  /* 0x0000000000487805 */ /* 0x000fe2000001ff00 */
[----:B------:R-:W-:-:S04]  /*14d0*/  @!UP0 UIADD3 UR6, -UR6, 0x100000, URZ ;  /* 0x0010000006068890 */ /* 0x000fc8000fffe13f */
[----:B------:R-:W-:Y:S02]  /*14e0*/  @!UP0 USHF.L.U32 UR7, UR6, 0xb, URZ ;  /* 0x0000000b06078899 */ /* 0x000fe4000800063f */
[----:B------:R-:W-:Y:S01]  /*14f0*/  @!UP0 USHF.L.U32 UR6, UR6, 0x1, URZ ;  /* 0x0000000106068899 */ /* 0x000fe2000800063f */
[----:B------:R-:W-:Y:S01]  /*1500*/  CS2R R74, SRZ ;  /* 0x00000000004a7805 */ /* 0x000fe2000001ff00 */
[----:B------:R-:W-:Y:S01]  /*1510*/  VOTEU.ALL UP0, P2 ;  /* 0x00000000003f7886 */ /* 0x000fe20001000000 */
[----:B------:R-:W-:Y:S02]  /*1520*/  CS2R R76, SRZ ;  /* 0x00000000004c7805 */ /* 0x000fe4000001ff00 */
[----:B------:R-:W-:Y:S02]  /*1530*/  CS2R R78, SRZ ;  /* 0x00000000004e7805 */ /* 0x000fe4000001ff00 */
[----:B------:R-:W-:Y:S02]  /*1540*/  CS2R R80, SRZ ;  /* 0x0000000000507805 */ /* 0x000fe4000001ff00 */
[----:B------:R-:W-:-:S02]  /*1550*/  CS2R R82, SRZ ;  /* 0x0000000000527805 */ /* 0x000fc4000001ff00 */
[----:B------:R-:W-:Y:S02]  /*1560*/  CS2R R84, SRZ ;  /* 0x0000000000547805 */ /* 0x000fe4000001ff00 */
[----:B------:R-:W-:Y:S01]  /*1570*/  CS2R R86, SRZ ;  /* 0x0000000000567805 */ /* 0x000fe2000001ff00 */
[----:B------:R-:W3:Y:S02]  /*1580*/  FENCE.VIEW.ASYNC.S ;  /* 0x00000000000073c6 */ /* 0x000ee40000000000 */
[----:B---3--:R3:W4:Y:S02]  /*1590*/  @!UP0 SYNCS.EXCH.64 URZ, [UR20+0xc000], UR8 ;  /* 0x00c00008143f85b2 */ /* 0x0087240008000100 */
[----:B----4-:R-:W-:Y:S06]  /*15a0*/  BAR.SYNC.DEFER_BLOCKING 0x0 ;  /* 0x0000000000007b1d */ /* 0x010fec0000010000 */
[----:B------:R3:W4:Y:S01]  /*15b0*/  @!UP1 SYNCS.EXCH.64 URZ, [UR20+0xc008], UR6 ;  /* 0x00c00806143f95b2 */ /* 0x0007220008000100 */
[----:B------:R-:W-:Y:S05]  /*15c0*/  @!P1 BRA `(.L_x_47) ;  /* 0x0000000400889947 */ /* 0x000fea0003800000 */
        /* <DEDUP_REMOVED lines=31> */
[----:B------:R-:W-:Y:S01]  /*17c0*/  CS2R R86, SRZ ;  /* 0x0000000000567805 */ /* 0x000fe2000001ff00 */
[----:B------:R-:W-:Y:S01]  /*17d0*/  UMOV UR5, URZ ;  /* 0x0000003f00057c82 */ /* 0x000fe20008000000 */
[----:B------:R-:W-:-:S05]  /*17e0*/  UMOV UR10, URZ ;  /* 0x0000003f000a7c82 */ /* 0x000fca0008000000 */
.L_x_49:
[----:B----4-:R-:W-:Y:S01]  /*17f0*/  BAR.SYNC.DEFER_BLOCKING 0x0 ;  /* 0x0000000000007b1d */ /* 0x010fe20000010000 */
[----:B------:R-:W-:Y:S01]  /*1800*/  ULEA UR18, UR5, UR20, 0x3 ;  /* 0x0000001405127291 */ /* 0x000fe2000f8e183f */
[----:B-1----:R-:W-:Y:S01]  /*1810*/  @!P2 IMAD.MOV.U32 R3, RZ, RZ, 0x6000 ;  /* 0x00006000ff03a424 */ /* 0x002fe200078e00ff */
[----:B------:R-:W-:Y:S01]  /*1820*/  ELECT P0, URZ, PT ;  /* 0x00000000003f782f */ /* 0x000fe20003800000 */
[----:B---3--:R-:W-:-:S03]  /*1830*/  ULEA UR8, UR5, UR20, 0xd ;  /* 0x0000001405087291 */ /* 0x008fc6000f8e683f */
[----:B------:R-:W-:Y:S02]  /*1840*/  ISETP.LT.U32.AND P0, PT, R2, 0x20, P0 ;  /* 0x000000200200780c */ /* 0x000fe40000701070 */
[----:B------:R-:W-:Y:S01]  /*1850*/  ELECT P1, URZ, PT ;  /* 0x00000000003f782f */ /* 0x000fe20003820000 */
[----:B------:R-:W-:-:S03]  /*1860*/  UIADD3 UR8, UR8, 0x8000, URZ ;  /* 0x0000800008087890 */ /* 0x000fc6000fffe03f */
[----:B------:R-:W-:Y:S01]  /*1870*/  ISETP.LT.U32.AND P1, PT, R2, 0x20, P1 ;  /* 0x000000200200780c */ /* 0x000fe20000f21070 */
[----:B------:R-:W-:Y:S01]  /*1880*/  ULEA UR12, UR5, UR20, 0xe ;  /* 0x00000014050c7291 */ /* 0x000fe2000f8e703f */
[----:B------:R-:W-:-:S05]  /*1890*/  UMOV UR14, UR10 ;  /* 0x0000000a000e7c82 */ /* 0x000fca0008000000 */
[----:B------:R-:W-:Y:S01]  /*18a0*/  VOTEU.ANY UP0, P0 ;  /* 0x00000000003f7886 */ /* 0x000fe20000000100 */
[----:B------:R-:W-:Y:S01]  /*18b0*/  VOTEU.ANY UP2, P0 ;  /* 0x00000000003f7886 */ /* 0x000fe20000040100 */
[----:B------:R1:W-:Y:S03]  /*18c0*/  @!P2 SYNCS.ARRIVE.TRANS64 RZ, [UR18+0xc000], R3 ;  /* 0x00c00003ffffa9a7 */ /* 0x0003e60008000012 */
[----:B------:R-:W-:Y:S01]  /*18d0*/  @UP0 UIADD3 UR9, UR18, 0xc000, URZ ;  /* 0x0000c00012090890 */ /* 0x000fe2000fffe03f */
[----:B------:R-:W-:Y:S01]  /*18e0*/  @UP0 UMOV UR6, UR22 ;  /* 0x0000001600060c82 */ /* 0x000fe20008000000 */
[----:B------:R-:W-:Y:S01]  /*18f0*/  @UP0 UMOV UR7, UR23 ;  /* 0x0000001700070c82 */ /* 0x000fe20008000000 */
[----:B------:R-:W-:Y:S01]  /*1900*/  BAR.SYNC.DEFER_BLOCKING 0x0 ;  /* 0x0000000000007b1d */ /* 0x000fe20000010000 */
[----:B-1----:R-:W-:-:S05]  /*1910*/  IMAD.U32 R3, RZ, RZ, UR4 ;  /* 0x00000004ff037e24 */ /* 0x002fca000f8e00ff */
[----:B------:R-:W-:Y:S01]  /*1920*/  VOTEU.ANY UP1, P1 ;  /* 0x00000000003f7886 */ /* 0x000fe20000820100 */
[----:B------:R-:W-:Y:S01]  /*1930*/  VOTEU.ANY UP3, P1 ;  /* 0x00000000003f7886 */ /* 0x000fe20000860100 */
[----:B------:R-:W-:-:S03]  /*1940*/  SHF.L.U32 R3, R3, 0x1f, RZ ;  /* 0x0000001f03037819 */ /* 0x000fc600000006ff */
[----:B------:R-:W-:Y:S01]  /*1950*/  @UP1 UIADD3 UR13, UR18, 0xc000, URZ ;  /* 0x0000c000120d1890 */ /* 0x000fe2000fffe03f */
[----:B------:R-:W-:Y:S01]  /*1960*/  @UP1 UMOV UR16, UR24 ;  /* 0x0000001800101c82 */ /* 0x000fe20008000000 */
[----:B------:R-:W-:Y:S01]  /*1970*/  @UP1 UMOV UR17, UR25 ;  /* 0x0000001900111c82 */ /* 0x000fe20008000000 */
[----:B------:R1:W-:Y:S01]  /*1980*/  @UP2 UTMALDG.2D [UR8], [UR6] ;  /* 0x00000008060025b4 */ /* 0x0003e20008008000 */
[----:B------:R3:W-:Y:S06]  /*1990*/  MEMBAR.ALL.CTA ;  /* 0x0000000000007992 */ /* 0x0007ec0000008000 */
[----:B---3--:R-:W3:Y:S02]  /*19a0*/  FENCE.VIEW.ASYNC.S ;  /* 0x00000000000073c6 */ /* 0x008ee40000000000 */
[----:B---3--:R-:W-:Y:S06]  /*19b0*/  BAR.SYNC.DEFER_BLOCKING 0x0 ;  /* 0x0000000000007b1d */ /* 0x008fec0000010000 */
[----:B------:R1:W-:Y:S02]  /*19c0*/  @UP3 UTMALDG.2D [UR12], [UR16] ;  /* 0x0000000c100035b4 */ /* 0x0003e40008008000 */
[----:B------:R-:W-:Y:S06]  /*19d0*/  BAR.SYNC.DEFER_BLOCKING 0x0 ;  /* 0x0000000000007b1d */ /* 0x000fec0000010000 */
[----:B------:R-:W3:Y:S02]  /*19e0*/  SYNCS.PHASECHK.TRANS64.TRYWAIT P0, [UR18+0xc000], R3 ;  /* 0x00c00003ff0075a7 */ /* 0x000ee40008000152 */
[----:B-1-3--:R-:W-:Y:S05]  /*19f0*/  @!P0 BRA `(.L_x_48) ;  /* 0x0000000400b88947 */ /* 0x00afea0003800000 */
.L_x_50:
[----:B------:R-:W-:Y:S01]  /*1a00*/  USHF.R.U32.HI UR18, URZ, 0x4, UR12 ;  /* 0x000000043f127899 */ /* 0x000fe2000801160c */
[----:B------:R-:W-:Y:S02]  /*1a10*/  WARPGROUP.DEPBAR.LE gsb0, 0x0 ;  /* 0x00008000000079c5 */ /* 0x000fe40000010000 */
[----:B------:R-:W-:Y:S01]  /*1a20*/  USHF.R.U32.HI UR16, URZ, 0x4, UR8 ;  /* 0x000000043f107899 */ /* 0x000fe20008011608 */
[----:B------:R-:W-:Y:S01]  /*1a30*/  WARPGROUP.ARRIVE ;  /* 0x00000000000079c5 */ /* 0x000fe20000000000 */
[----:B------:R-:W-:Y:S01]  /*1a40*/  USGXT.U32 UR18, UR18, 0xe ;  /* 0x0000000e1212789a */ /* 0x000fe20008000000 */
[----:B------:R-:W1:Y:S01]  /*1a50*/  LDC R3, c[0x0][0x230] ;  /* 0x00008c00ff037b82 */ /* 0x000e620000000800 */
[----:B------:R-:W-:Y:S01]  /*1a60*/  USGXT.U32 UR16, UR16, 0xe ;  /* 0x0000000e1010789a */ /* 0x000fe20008000000 */
[----:B------:R-:W-:Y:S01]  /*1a70*/  UMOV UR19, 0x40000040 ;  /* 0x4000004000137882 */ /* 0x000fe20000000000 */
[----:B------:R-:W-:Y:S01]  /*1a80*/  UMOV UR17, 0x40000040 ;  /* 0x4000004000117882 */ /* 0x000fe20000000000 */
[----:B------:R-:W-:Y:S01]  /*1a90*/  UMOV UR6, URZ ;  /* 0x0000003f00067c82 */ /* 0x000fe20008000000 */
[----:B------:R-:W-:Y:S01]  /*1aa0*/  UMOV UR7, URZ ;  /* 0x0000003f00077c82 */ /* 0x000fe20008000000 */
[----:B------:R-:W-:-:S02]  /*1ab0*/  UIADD3 UR10, UR10, 0x40, URZ ;  /* 0x000000400a0a7890 */ /* 0x000fc4000fffe03f */
[----:B------:R-:W-:Y:S02]  /*1ac0*/  UIADD3 UR5, UR5, 0x1, URZ ;  /* 0x0000000105057890 */ /* 0x000fe4000fffe03f */
[----:B------:R-:W-:Y:S01]  /*1ad0*/  HGMMA.64x128x16.F32.BF16 R24, gdesc[UR16], R24 ;  /* 0x01e00000101879f0 */ /* 0x000fe20008701818 */
[----:B------:R-:W-:Y:S02]  /*1ae0*/  UIADD3 UR18, UP1, UR18, 0x2, URZ ;  /* 0x0000000212127890 */ /* 0x000fe4000ff3e03f */
[----:B------:R-:W-:Y:S02]  /*1af0*/  UIADD3 UR16, UP0, UR16, 0x2, URZ ;  /* 0x0000000210107890 */ /* 0x000fe4000ff1e03f */
[----:B------:R-:W-:Y:S02]  /*1b00*/  UIADD3.X UR19, UR7, 0x40000040, URZ, UP1, !UPT ;  /* 0x4000004007137890 */ /* 0x000fe40008ffe43f */
[----:B------:R-:W-:Y:S02]  /*1b10*/  UIADD3.X UR17, UR6, 0x40000040, URZ, UP0, !UPT ;  /* 0x4000004006117890 */ /* 0x000fe400087fe43f */
[----:B------:R-:W-:-:S02]  /*1b20*/  UIADD3.64 UR30, UR18, 0x2, URZ ;  /* 0x00000002121e7897 */ /* 0x000fc4000fffe03f */
[----:B------:R-:W-:Y:S02]  /*1b30*/  UIADD3.64 UR28, UR16, 0x2, URZ ;  /* 0x00000002101c7897 */ /* 0x000fe4000fffe03f */
[----:B------:R-:W-:Y:S01]  /*1b40*/  UISETP.NE.U32.AND UP0, UPT, UR5, 0x2, UPT ;  /* 0x000000020500788c */ /* 0x000fe2000bf05070 */
[----:B-1----:R-:W-:-:S03]  /*1b50*/  ISETP.LE.AND P0, PT, R3, UR10, PT ;  /* 0x0000000a03007c0c */ /* 0x002fc6000bf03270 */
[----:B------:R-:W-:Y:S02]  /*1b60*/  USEL UR6, URZ, 0x1, UP0 ;  /* 0x000000013f067887 */ /* 0x000fe40008000000 */
[----:B------:R-:W-:Y:S02]  /*1b70*/  USEL UR5, UR5, URZ, UP0 ;  /* 0x0000003f05057287 */ /* 0x000fe40008000000 */
[----:B------:R-:W-:Y:S01]  /*1b80*/  ULOP3.LUT UR4, UR4, UR6, URZ, 0x3c, !UPT ;  /* 0x0000000604047292 */ /* 0x000fe2000f8e3c3f */
[----:B------:R-:W-:Y:S01]  /*1b90*/  HGMMA.64x128x16.F32.BF16 R24, gdesc[UR16], R24 ;  /* 0x01e00000101879f0 */ /* 0x000fe20008701818 */
[----:B------:R-:W-:Y:S02]  /*1ba0*/  UIADD3.64 UR18, UR18, 0x4, URZ ;  /* 0x0000000412127897 */ /* 0x000fe4000fffe03f */
[----:B------:R-:W-:-:S09]  /*1bb0*/  UIADD3.64 UR16, UR16, 0x4, URZ ;  /* 0x0000000410107897 */ /* 0x000fd2000fffe03f */
[----:B------:R-:W-:-:S12]  /*1bc0*/  HGMMA.64x128x16.F32.BF16 R24, gdesc[UR28], R24 ;  /* 0x01e000001c1879f0 */ /* 0x000fd80008701818 */
[----:B------:R-:W-:Y:S01]  /*1bd0*/  HGMMA.64x128x16.F32.BF16 R24, gdesc[UR16], R24, gsb0 ;  /* 0x01e00000101879f0 */ /* 0x000fe20008001818 */
[----:B------:R-:W-:Y:S05]  /*1be0*/  @!P0 BRA `(.L_x_49) ;  /* 0xfffffffc00008947 */ /* 0x000fea000383ffff */
.L_x_47:
[----:B------:R-:W-:Y:S02]  /*1bf0*/  WARPGROUP.DEPBAR.LE gsb0, 0x0 ;  /* 0x00008000000079c5 */ /* 0x000fe40000010000 */
[----:B----4-:R-:W-:Y:S01]  /*1c00*/  BAR.SYNC.DEFER_BLOCKING 0x0 ;  /* 0x0000000000007b1d */ /* 0x010fe20000010000 */
[C---:B-1----:R-:W-:Y:S01]  /*1c10*/  IMAD.SHL.U32 R3, R0.reuse, 0x80, RZ ;  /* 0x0000008000037824 */ /* 0x042fe200078e00ff */
[----:B------:R-:W-:Y:S01]  /*1c20*/  ELECT P0, URZ, PT ;  /* 0x00000000003f782f */ /* 0x000fe20003800000 */
[----:B------:R-:W-:Y:S01]  /*1c30*/  IMAD.SHL.U32 R4, R0, 0x10, RZ ;  /* 0x0000001000047824 */ /* 0x000fe200078e00ff */
[----:B------:R-:W-:Y:S02]  /*1c40*/  F2FP.BF16.F32.PACK_AB R24, R25, R24 ;  /* 0x000000181918723e */ /* 0x000fe400000010ff */
[----:B------:R-:W-:Y:S01]  /*1c50*/  LOP3.LUT R3, R3, 0x780, RZ, 0xc0, !PT ;  /* 0x0000078003037812 */ /* 0x000fe200078ec0ff */
[----:B------:R-:W-:Y:S01]  /*1c60*/  UMOV UR10, UR11 ;  /* 0x0000000b000a7c82 */ /* 0x000fe20008000000 */
[----:B------:R-:W-:-:S02]  /*1c70*/  F2FP.BF16.F32.PACK_AB R25, R27, R26 ;  /* 0x0000001a1b19723e */ /* 0x000fc400000010ff */
[----:B------:R-:W-:Y:S02]  /*1c80*/  LOP3.LUT R3, R3, 0x70, R4, 0xf8, !PT ;  /* 0x0000007003037812 */ /* 0x000fe400078ef804 */
[--C-:B------:R-:W-:Y:S02]  /*1c90*/  SHF.R.U32.HI R4, RZ, 0x5, R0.reuse ;  /* 0x00000005ff047819 */ /* 0x100fe40000011600 */
[----:B------:R-:W-:Y:S01]  /*1ca0*/  LOP3.LUT R3, R3, 0x10, R0, 0x78, !PT ;  /* 0x0000001003037812 */ /* 0x000fe200078e7800 */
[----:B------:R-:W-:Y:S01]  /*1cb0*/  IMAD.SHL.U32 R0, R0, 0x40, RZ ;  /* 0x0000004000007824 */ /* 0x000fe200078e00ff */
[----:B------:R-:W-:Y:S02]  /*1cc0*/  R2UR UR5, R4 ;  /* 0x00000000040572ca */ /* 0x000fe400000e0000 */
[----:B------:R-:W-:Y:S02]  /*1cd0*/  F2FP.BF16.F32.PACK_AB R56, R57, R56 ;  /* 0x000000383938723e */ /* 0x000fe400000010ff */
[----:B------:R-:W-:-:S02]  /*1ce0*/  LOP3.LUT R0, R3, 0x1800, R0, 0xf8, !PT ;  /* 0x0000180003007812 */ /* 0x000fc400078ef800 */
[----:B------:R-:W-:Y:S01]  /*1cf0*/  ISETP.LT.U32.AND P0, PT, R2, 0x40, P0 ;  /* 0x000000400200780c */ /* 0x000fe20000701070 */
[----:B------:R-:W1:Y:S02]  /*1d00*/  @!P2 SYNCS.CCTL.IV [UR20+0xc000] ;  /* 0x00c00000ff00a9b1 */ /* 0x000e640008000014 */
[----:B-1----:R-:W-:Y:S01]  /*1d10*/  BAR.SYNC.DEFER_BLOCKING 0x0 ;  /* 0x0000000000007b1d */ /* 0x002fe20000010000 */
[C---:B------:R-:W-:Y:S01]  /*1d20*/  LOP3.LUT R3, R0.reuse, 0x20, RZ, 0x3c, !PT ;  /* 0x0000002000037812 */ /* 0x040fe200078e3cff */
[C---:B------:R-:W-:Y:S01]  /*1d30*/  VIADD R2, R0.reuse, UR20 ;  /* 0x0000001400027c36 */ /* 0x040fe20008000000 */
[----:B------:R-:W-:Y:S01]  /*1d40*/  LOP3.LUT R4, R0, 0x40, RZ, 0x3c, !PT ;  /* 0x0000004000047812 */ /* 0x000fe200078e3cff */
[----:B------:R-:W-:Y:S01]  /*1d50*/  ULOP3.LUT UR5, UR5, 0x1, URZ, 0xc0, !UPT ;  /* 0x0000000105057892 */ /* 0x000fe2000f8ec03f */
[----:B------:R-:W-:Y:S01]  /*1d60*/  F2FP.BF16.F32.PACK_AB R26, R29, R28 ;  /* 0x0000001c1d1a723e */ /* 0x000fe200000010ff */
[----:B------:R-:W-:Y:S01]  /*1d70*/  VIADD R3, R3, UR20 ;  /* 0x0000001403037c36 */ /* 0x000fe20008000000 */
[----:B------:R-:W-:Y:S01]  /*1d80*/  F2FP.BF16.F32.PACK_AB R27, R31, R30 ;  /* 0x0000001e1f1b723e */ /* 0x000fe200000010ff */
[----:B------:R-:W-:Y:S01]  /*1d90*/  VIADD R4, R4, UR20 ;  /* 0x0000001404047c36 */ /* 0x000fe20008000000 */
[----:B------:R-:W-:Y:S01]  /*1da0*/  F2FP.BF16.F32.PACK_AB R32, R33, R32 ;  /* 0x000000202120723e */ /* 0x000fe200000010ff */
[----:B---3--:R-:W-:Y:S01]  /*1db0*/  ULEA UR9, UR5, UR15, 0x6 ;  /* 0x0000000f05097291 */ /* 0x008fe2000f8e303f */
[----:B------:R-:W-:Y:S01]  /*1dc0*/  F2FP.BF16.F32.PACK_AB R57, R59, R58 ;  /* 0x0000003a3b39723e */ /* 0x000fe200000010ff */
[----:B------:R-:W-:Y:S01]  /*1dd0*/  ULEA UR8, UR5, UR20, 0xd ;  /* 0x0000001405087291 */ /* 0x000fe2000f8e683f */
[----:B------:R-:W-:Y:S01]  /*1de0*/  F2FP.BF16.F32.PACK_AB R33, R35, R34 ;  /* 0x000000222321723e */ /* 0x000fe200000010ff */
[----:B------:R-:W-:Y:S01]  /*1df0*/  VOTEU.ANY UP0, P0 ;  /* 0x00000000003f7886 */ /* 0x000fe20000000100 */
[----:B------:R-:W-:Y:S01]  /*1e00*/  F2FP.BF16.F32.PACK_AB R58, R61, R60 ;  /* 0x0000003c3d3a723e */ /* 0x000fe200000010ff */
[----:B------:R-:W-:Y:S01]  /*1e10*/  VOTEU.ANY UP1, P0 ;  /* 0x00000000003f7886 */ /* 0x000fe20000020100 */
[----:B------:R-:W-:-:S02]  /*1e20*/  F2FP.BF16.F32.PACK_AB R59, R63, R62 ;  /* 0x0000003e3f3b723e */ /* 0x000fc400000010ff */
[----:B------:R-:W-:Y:S01]  /*1e30*/  F2FP.BF16.F32.PACK_AB R64, R65, R64 ;  /* 0x000000404140723e */ /* 0x000fe200000010ff */
[----:B------:R-:W-:Y:S01]  /*1e40*/  @UP0 UMOV UR6, UR26 ;  /* 0x0000001a00060c82 */ /* 0x000fe20008000000 */
[----:B------:R-:W-:Y:S01]  /*1e50*/  LOP3.LUT R0, R0, 0x60, RZ, 0x3c, !PT ;  /* 0x0000006000007812 */ /* 0x000fe200078e3cff */
[----:B------:R-:W-:Y:S01]  /*1e60*/  @UP0 UMOV UR7, UR27 ;  /* 0x0000001b00070c82 */ /* 0x000fe20008000000 */
[----:B------:R-:W-:Y:S01]  /*1e70*/  F2FP.BF16.F32.PACK_AB R34, R37, R36 ;  /* 0x000000242522723e */ /* 0x000fe200000010ff */
[----:B------:R-:W1:Y:S01]  /*1e80*/  @!P2 SYNCS.CCTL.IV [UR20+0xc008] ;  /* 0x00c00800ff00a9b1 */ /* 0x000e620008000014 */
[----:B------:R-:W-:Y:S01]  /*1e90*/  F2FP.BF16.F32.PACK_AB R35, R39, R38 ;  /* 0x000000262723723e */ /* 0x000fe200000010ff */
[----:B-1----:R-:W-:Y:S01]  /*1ea0*/  STSM.16.M88.4 [R2], R24 ;  /* 0x0000001802007844 */ /* 0x002fe20000000200 */
[----:B------:R-:W-:Y:S01]  /*1eb0*/  F2FP.BF16.F32.PACK_AB R40, R41, R40 ;  /* 0x000000282928723e */ /* 0x000fe200000010ff */
[----:B------:R-:W-:Y:S01]  /*1ec0*/  VIADD R0, R0, UR20 ;  /* 0x0000001400007c36 */ /* 0x000fe20008000000 */
[----:B------:R-:W-:Y:S01]  /*1ed0*/  F2FP.BF16.F32.PACK_AB R65, R67, R66 ;  /* 0x000000424341723e */ /* 0x000fe200000010ff */
[----:B------:R-:W-:Y:S01]  /*1ee0*/  STSM.16.M88.4 [R2+0x2000], R56 ;  /* 0x0020003802007844 */ /* 0x000fe20000000200 */
[----:B------:R-:W-:-:S02]  /*1ef0*/  F2FP.BF16.F32.PACK_AB R41, R43, R42 ;  /* 0x0000002a2b29723e */ /* 0x000fc400000010ff */
[----:B------:R-:W-:Y:S01]  /*1f00*/  F2FP.BF16.F32.PACK_AB R66, R69, R68 ;  /* 0x000000444542723e */ /* 0x000fe200000010ff */
[----:B------:R-:W-:Y:S01]  /*1f10*/  STSM.16.M88.4 [R3], R32 ;  /* 0x0000002003007844 */ /* 0x000fe20000000200 */
[----:B------:R-:W-:Y:S02]  /*1f20*/  F2FP.BF16.F32.PACK_AB R67, R71, R70 ;  /* 0x000000464743723e */ /* 0x000fe400000010ff */
[----:B------:R-:W-:Y:S02]  /*1f30*/  F2FP.BF16.F32.PACK_AB R72, R73, R72 ;  /* 0x000000484948723e */ /* 0x000fe400000010ff */
[----:B------:R-:W-:Y:S01]  /*1f40*/  F2FP.BF16.F32.PACK_AB R42, R45, R44 ;  /* 0x0000002c2d2a723e */ /* 0x000fe200000010ff */
[----:B------:R-:W-:Y:S01]  /*1f50*/  STSM.16.M88.4 [R3+0x2000], R64 ;  /* 0x0020004003007844 */ /* 0x000fe20000000200 */
[----:B------:R-:W-:Y:S02]  /*1f60*/  F2FP.BF16.F32.PACK_AB R43, R47, R46 ;  /* 0x0000002e2f2b723e */ /* 0x000fe400000010ff */
[----:B------:R-:W-:-:S02]  /*1f70*/  F2FP.BF16.F32.PACK_AB R48, R49, R48 ;  /* 0x000000303130723e */ /* 0x000fc400000010ff */
[----:B------:R-:W-:Y:S01]  /*1f80*/  F2FP.BF16.F32.PACK_AB R73, R75, R74 ;  /* 0x0000004a4b49723e */ /* 0x000fe200000010ff */
[----:B------:R-:W-:Y:S01]  /*1f90*/  STSM.16.M88.4 [R4], R40 ;  /* 0x0000002804007844 */ /* 0x000fe20000000200 */
[----:B------:R-:W-:Y:S02]  /*1fa0*/  F2FP.BF16.F32.PACK_AB R49, R51, R50 ;  /* 0x000000323331723e */ /* 0x000fe400000010ff */
[----:B------:R-:W-:Y:S02]  /*1fb0*/  F2FP.BF16.F32.PACK_AB R74, R77, R76 ;  /* 0x0000004c4d4a723e */ /* 0x000fe400000010ff */
[----:B------:R-:W-:Y:S02]  /*1fc0*/  F2FP.BF16.F32.PACK_AB R75, R79, R78 ;  /* 0x0000004e4f4b723e */ /* 0x000fe400000010ff */
[----:B------:R-:W-:Y:S02]  /*1fd0*/  F2FP.BF16.F32.PACK_AB R80, R81, R80 ;  /* 0x000000505150723e */ /* 0x000fe400000010ff */
[----:B------:R-:W-:Y:S01]  /*1fe0*/  F2FP.BF16.F32.PACK_AB R50, R53, R52 ;  /* 0x000000343532723e */ /* 0x000fe200000010ff */
[----:B------:R-:W-:Y:S01]  /*1ff0*/  STSM.16.M88.4 [R4+0x2000], R72 ;  /* 0x0020004804007844 */ /* 0x000fe20000000200 */
[----:B------:R-:W-:-:S02]  /*2000*/  F2FP.BF16.F32.PACK_AB R51, R55, R54 ;  /* 0x000000363733723e */ /* 0x000fc400000010ff */
[----:B------:R-:W-:Y:S02]  /*2010*/  F2FP.BF16.F32.PACK_AB R81, R83, R82 ;  /* 0x000000525351723e */ /* 0x000fe400000010ff */
[----:B------:R-:W-:Y:S01]  /*2020*/  F2FP.BF16.F32.PACK_AB R82, R85, R84 ;  /* 0x000000545552723e */ /* 0x000fe200000010ff */
[----:B------:R-:W-:Y:S01]  /*2030*/  STSM.16.M88.4 [R0], R48 ;  /* 0x0000003000007844 */ /* 0x000fe20000000200 */
[----:B------:R-:W-:-:S05]  /*2040*/  F2FP.BF16.F32.PACK_AB R83, R87, R86 ;  /* 0x000000565753723e */ /* 0x000fca00000010ff */
[----:B------:R-:W-:Y:S01]  /*2050*/  STSM.16.M88.4 [R0+0x2000], R80 ;  /* 0x0020005000007844 */ /* 0x000fe20000000200 */
[----:B------:R1:W-:Y:S06]  /*2060*/  MEMBAR.ALL.CTA ;  /* 0x0000000000007992 */ /* 0x0003ec0000008000 */
[----:B-1----:R-:W1:Y:S02]  /*2070*/  FENCE.VIEW.ASYNC.S ;  /* 0x00000000000073c6 */ /* 0x002e640000000000 */
[----:B-1----:R-:W-:Y:S06]  /*2080*/  BAR.SYNC.DEFER_BLOCKING 0x0 ;  /* 0x0000000000007b1d */ /* 0x002fec0000010000 */
[----:B------:R1:W-:Y:S01]  /*2090*/  @UP1 UTMASTG.2D [UR8], [UR6] ;  /* 0x00000008060013b5 */ /* 0x0003e20008008000 */
[----:B------:R0:W-:Y:S01]  /*20a0*/  UTMACMDFLUSH ;  /* 0x00000000000079b7 */ /* 0x0001e20000000000 */
[----:B------:R-:W-:-:S04]  /*20b0*/  DEPBAR.LE SB0, 0x0 ;  /* 0x000080000000791a */ /* 0x000fc80000000000 */
[----:B------:R-:W-:Y:S06]  /*20c0*/  BAR.SYNC.DEFER_BLOCKING 0x0 ;  /* 0x0000000000007b1d */ /* 0x000fec0000010000 */
[----:B-1----:R-:W-:Y:S05]  /*20d0*/  EXIT ;  /* 0x000000000000794d */ /* 0x002fea0003800000 */
.L_x_48:
[----:B------:R-:W1:Y:S02]  /*20e0*/  SYNCS.PHASECHK.TRANS64.TRYWAIT P0, [UR18+0xc000], R3 ;  /* 0x00c00003ff0075a7 */ /* 0x000e640008000152 */
[----:B-1----:R-:W-:Y:S05]  /*20f0*/  @!P0 BRA `(.L_x_48) ;  /* 0xfffffffc00f88947 */ /* 0x002fea000383ffff */
[----:B------:R-:W-:Y:S05]  /*2100*/  BRA `(.L_x_50) ;  /* 0xfffffff8003c7947 */ /* 0x000fea000383ffff */
.L_x_51:
[----:B------:R-:W-:-:S00]  /*2110*/  BRA `(.L_x_51) ;  /* 0xfffffffc00fc7947 */ /* 0x000fc0000383ffff */
[----:B------:R-:W-:-:S00]  /*2120*/  NOP ;  /* 0x0000000000007918 */ /* 0x000fc00000000000 */
        /* <DEDUP_REMOVED lines=13> */
.L_x_52:


//--------------------- .nv.shared.gluon_wgmma    --------------------------
	.section	.nv.shared.gluon_wgmma,"aw",@nobits
	.sectionflags	@""
	.align	16
	.zero		1024


//--------------------- .nv.shared.reserved.0     --------------------------
	.section	.nv.shared.reserved.0,"aw",@nobits
	.weak		__nv_reservedSMEM_offset_0_alias
	.size		__nv_reservedSMEM_offset_0_alias, 0, 0
	.other		__nv_reservedSMEM_offset_0_alias,@"STO_CUDA_RESERVED_SHARED STV_DEFAULT"
__nv_reservedSMEM_offset_0_alias:
	.zero		0


//--------------------- .nv.constant0.gluon_wgmma --------------------------
	.section	.nv.constant0.gluon_wgmma,"a",@progbits
	.sectionflags	@""
	.align	4
.nv.constant0.gluon_wgmma:
	.zero		608


//--------------------- SYMBOLS --------------------------

	.type		.nv.reservedSmem.offset0,@object
	.size		.nv.reservedSmem.offset0,0x4
